//
// Generated by NVIDIA NVVM Compiler
//
// Compiler Build ID: CL-36424714
// Cuda compilation tools, release 13.0, V13.0.88
// Based on NVVM 20.0.0
//

.version 9.0
.target sm_100
.address_size 64

	// .globl	_Z18updateEnemyPhysicsPfS_S_S_Pbif
.global .align 4 .b8 precalc_xorwow_matrix[102400];
.global .align 4 .b8 precalc_xorwow_offset_matrix[102400];
.global .align 4 .b8 mrg32k3aM1[2304];
.global .align 4 .b8 mrg32k3aM2[2304];
.global .align 4 .b8 mrg32k3aM1SubSeq[2016];
.global .align 4 .b8 mrg32k3aM2SubSeq[2016];
.global .align 4 .b8 mrg32k3aM1Seq[2304];
.global .align 4 .b8 mrg32k3aM2Seq[2304];
.const .align 8 .b8 __cr_lgamma_table[72];

.visible .entry _Z18updateEnemyPhysicsPfS_S_S_Pbif(
	.param .u64 .ptr .align 1 _Z18updateEnemyPhysicsPfS_S_S_Pbif_param_0,
	.param .u64 .ptr .align 1 _Z18updateEnemyPhysicsPfS_S_S_Pbif_param_1,
	.param .u64 .ptr .align 1 _Z18updateEnemyPhysicsPfS_S_S_Pbif_param_2,
	.param .u64 .ptr .align 1 _Z18updateEnemyPhysicsPfS_S_S_Pbif_param_3,
	.param .u64 .ptr .align 1 _Z18updateEnemyPhysicsPfS_S_S_Pbif_param_4,
	.param .u32 _Z18updateEnemyPhysicsPfS_S_S_Pbif_param_5,
	.param .f32 _Z18updateEnemyPhysicsPfS_S_S_Pbif_param_6
)
{
	.reg .pred 	%p<4>;
	.reg .b16 	%rs<2>;
	.reg .b32 	%r<7>;
	.reg .b32 	%f<32>;
	.reg .b64 	%rd<19>;

	ld.param.u64 	%rd1, [_Z18updateEnemyPhysicsPfS_S_S_Pbif_param_0];
	ld.param.u64 	%rd2, [_Z18updateEnemyPhysicsPfS_S_S_Pbif_param_1];
	ld.param.u64 	%rd3, [_Z18updateEnemyPhysicsPfS_S_S_Pbif_param_2];
	ld.param.u64 	%rd4, [_Z18updateEnemyPhysicsPfS_S_S_Pbif_param_3];
	ld.param.u64 	%rd5, [_Z18updateEnemyPhysicsPfS_S_S_Pbif_param_4];
	ld.param.u32 	%r2, [_Z18updateEnemyPhysicsPfS_S_S_Pbif_param_5];
	ld.param.f32 	%f1, [_Z18updateEnemyPhysicsPfS_S_S_Pbif_param_6];
	mov.u32 	%r3, %ctaid.x;
	mov.u32 	%r4, %ntid.x;
	mov.u32 	%r5, %tid.x;
	mad.lo.s32 	%r1, %r3, %r4, %r5;
	setp.ge.s32 	%p1, %r1, %r2;
	@%p1 bra 	$L__BB0_2;
	cvta.to.global.u64 	%rd6, %rd3;
	cvta.to.global.u64 	%rd7, %rd1;
	cvta.to.global.u64 	%rd8, %rd2;
	cvta.to.global.u64 	%rd9, %rd4;
	cvta.to.global.u64 	%rd10, %rd5;
	shl.b32 	%r6, %r1, 1;
	mul.wide.s32 	%rd11, %r6, 4;
	add.s64 	%rd12, %rd6, %rd11;
	ld.global.f32 	%f2, [%rd12];
	ld.global.f32 	%f3, [%rd12+4];
	min.f32 	%f4, %f2, 0f3F800000;
	max.f32 	%f5, %f4, 0fBF800000;
	min.f32 	%f6, %f3, 0f3F800000;
	max.f32 	%f7, %f6, 0fBF800000;
	mul.f32 	%f8, %f5, 0f43480000;
	add.s64 	%rd13, %rd7, %rd11;
	ld.global.f32 	%f9, [%rd13];
	fma.rn.f32 	%f10, %f1, %f8, %f9;
	mul.f32 	%f11, %f7, 0f43480000;
	ld.global.f32 	%f12, [%rd13+4];
	fma.rn.f32 	%f13, %f1, %f11, %f12;
	min.f32 	%f14, %f10, 0f4441C000;
	max.f32 	%f15, %f14, 0f41C80000;
	st.global.f32 	[%rd13], %f15;
	min.f32 	%f16, %f13, 0f440FC000;
	max.f32 	%f17, %f16, 0f41C80000;
	st.global.f32 	[%rd13+4], %f17;
	add.s64 	%rd14, %rd8, %rd11;
	ld.global.f32 	%f18, [%rd14];
	sub.f32 	%f19, %f18, %f15;
	ld.global.f32 	%f20, [%rd14+4];
	sub.f32 	%f21, %f20, %f17;
	mul.f32 	%f22, %f21, %f21;
	fma.rn.f32 	%f23, %f19, %f19, %f22;
	sqrt.rn.f32 	%f24, %f23;
	div.rn.f32 	%f25, %f24, 0fC2C80000;
	setp.lt.f32 	%p2, %f24, 0f42480000;
	selp.f32 	%f26, 0f41200000, 0f00000000, %p2;
	abs.f32 	%f27, %f5;
	abs.f32 	%f28, %f7;
	add.f32 	%f29, %f27, %f28;
	add.f32 	%f30, %f26, %f25;
	fma.rn.f32 	%f31, %f29, 0fBDCCCCCD, %f30;
	cvt.s64.s32 	%rd15, %r1;
	mul.wide.s32 	%rd16, %r1, 4;
	add.s64 	%rd17, %rd9, %rd16;
	st.global.f32 	[%rd17], %f31;
	setp.lt.f32 	%p3, %f24, 0f41F00000;
	selp.u16 	%rs1, 1, 0, %p3;
	add.s64 	%rd18, %rd10, %rd15;
	st.global.u8 	[%rd18], %rs1;
$L__BB0_2:
	ret;

}
	// .globl	_Z19initializePositionsPfS_P17curandStateXORWOWi
.visible .entry _Z19initializePositionsPfS_P17curandStateXORWOWi(
	.param .u64 .ptr .align 1 _Z19initializePositionsPfS_P17curandStateXORWOWi_param_0,
	.param .u64 .ptr .align 1 _Z19initializePositionsPfS_P17curandStateXORWOWi_param_1,
	.param .u64 .ptr .align 1 _Z19initializePositionsPfS_P17curandStateXORWOWi_param_2,
	.param .u32 _Z19initializePositionsPfS_P17curandStateXORWOWi_param_3
)
{
	.reg .pred 	%p<26>;
	.reg .b32 	%r<497>;
	.reg .b32 	%f<13>;
	.reg .b64 	%rd<25>;

	ld.param.u64 	%rd8, [_Z19initializePositionsPfS_P17curandStateXORWOWi_param_0];
	ld.param.u64 	%rd9, [_Z19initializePositionsPfS_P17curandStateXORWOWi_param_1];
	ld.param.u64 	%rd10, [_Z19initializePositionsPfS_P17curandStateXORWOWi_param_2];
	ld.param.u32 	%r204, [_Z19initializePositionsPfS_P17curandStateXORWOWi_param_3];
	mov.u32 	%r205, %ctaid.x;
	mov.u32 	%r206, %ntid.x;
	mov.u32 	%r207, %tid.x;
	mad.lo.s32 	%r1, %r205, %r206, %r207;
	setp.ge.s32 	%p1, %r1, %r204;
	@%p1 bra 	$L__BB1_44;
	cvta.to.global.u64 	%rd11, %rd10;
	add.s32 	%r208, %r1, 1234;
	cvt.s64.s32 	%rd24, %r1;
	mul.wide.s32 	%rd12, %r1, 48;
	add.s64 	%rd2, %rd11, %rd12;
	xor.b32  	%r209, %r208, -1429050551;
	mul.lo.s32 	%r210, %r209, 1099087573;
	setp.gt.s32 	%p2, %r1, -1235;
	selp.b32 	%r211, -644748465, -1947113066, %p2;
	add.s32 	%r212, %r211, %r210;
	add.s32 	%r2, %r212, 6615241;
	add.s32 	%r411, %r210, 123456789;
	st.global.v2.u32 	[%rd2], {%r2, %r411};
	xor.b32  	%r410, %r210, 362436069;
	add.s32 	%r409, %r211, 521288629;
	st.global.v2.u32 	[%rd2+8], {%r410, %r409};
	xor.b32  	%r408, %r211, 88675123;
	add.s32 	%r407, %r210, 5783321;
	st.global.v2.u32 	[%rd2+16], {%r408, %r407};
	setp.eq.s32 	%p3, %r1, 0;
	@%p3 bra 	$L__BB1_43;
	mov.b32 	%r393, 0;
	mov.u64 	%rd14, precalc_xorwow_matrix;
$L__BB1_3:
	and.b64  	%rd4, %rd24, 3;
	setp.eq.s64 	%p4, %rd4, 0;
	@%p4 bra 	$L__BB1_42;
	mul.wide.u32 	%rd13, %r393, 3200;
	add.s64 	%rd5, %rd14, %rd13;
	cvt.u32.u64 	%r14, %rd4;
	mov.b32 	%r394, 0;
$L__BB1_5:
	mov.b32 	%r407, 0;
	mov.u32 	%r408, %r407;
	mov.u32 	%r409, %r407;
	mov.u32 	%r410, %r407;
	mov.u32 	%r411, %r407;
	mov.u32 	%r400, %r407;
$L__BB1_6:
	mul.wide.u32 	%rd15, %r400, 4;
	add.s64 	%rd16, %rd2, %rd15;
	ld.global.u32 	%r22, [%rd16+4];
	shl.b32 	%r23, %r400, 5;
	mov.b32 	%r406, 0;
$L__BB1_7:
	.pragma "nounroll";
	shr.u32 	%r217, %r22, %r406;
	and.b32  	%r218, %r217, 1;
	setp.eq.b32 	%p5, %r218, 1;
	not.pred 	%p6, %p5;
	add.s32 	%r219, %r23, %r406;
	mul.lo.s32 	%r220, %r219, 5;
	mul.wide.u32 	%rd17, %r220, 4;
	add.s64 	%rd6, %rd5, %rd17;
	@%p6 bra 	$L__BB1_9;
	ld.global.u32 	%r221, [%rd6];
	xor.b32  	%r411, %r411, %r221;
	ld.global.u32 	%r222, [%rd6+4];
	xor.b32  	%r410, %r410, %r222;
	ld.global.u32 	%r223, [%rd6+8];
	xor.b32  	%r409, %r409, %r223;
	ld.global.u32 	%r224, [%rd6+12];
	xor.b32  	%r408, %r408, %r224;
	ld.global.u32 	%r225, [%rd6+16];
	xor.b32  	%r407, %r407, %r225;
$L__BB1_9:
	and.b32  	%r227, %r217, 2;
	setp.eq.s32 	%p7, %r227, 0;
	@%p7 bra 	$L__BB1_11;
	ld.global.u32 	%r228, [%rd6+20];
	xor.b32  	%r411, %r411, %r228;
	ld.global.u32 	%r229, [%rd6+24];
	xor.b32  	%r410, %r410, %r229;
	ld.global.u32 	%r230, [%rd6+28];
	xor.b32  	%r409, %r409, %r230;
	ld.global.u32 	%r231, [%rd6+32];
	xor.b32  	%r408, %r408, %r231;
	ld.global.u32 	%r232, [%rd6+36];
	xor.b32  	%r407, %r407, %r232;
$L__BB1_11:
	and.b32  	%r234, %r217, 4;
	setp.eq.s32 	%p8, %r234, 0;
	@%p8 bra 	$L__BB1_13;
	ld.global.u32 	%r235, [%rd6+40];
	xor.b32  	%r411, %r411, %r235;
	ld.global.u32 	%r236, [%rd6+44];
	xor.b32  	%r410, %r410, %r236;
	ld.global.u32 	%r237, [%rd6+48];
	xor.b32  	%r409, %r409, %r237;
	ld.global.u32 	%r238, [%rd6+52];
	xor.b32  	%r408, %r408, %r238;
	ld.global.u32 	%r239, [%rd6+56];
	xor.b32  	%r407, %r407, %r239;
$L__BB1_13:
	and.b32  	%r241, %r217, 8;
	setp.eq.s32 	%p9, %r241, 0;
	@%p9 bra 	$L__BB1_15;
	ld.global.u32 	%r242, [%rd6+60];
	xor.b32  	%r411, %r411, %r242;
	ld.global.u32 	%r243, [%rd6+64];
	xor.b32  	%r410, %r410, %r243;
	ld.global.u32 	%r244, [%rd6+68];
	xor.b32  	%r409, %r409, %r244;
	ld.global.u32 	%r245, [%rd6+72];
	xor.b32  	%r408, %r408, %r245;
	ld.global.u32 	%r246, [%rd6+76];
	xor.b32  	%r407, %r407, %r246;
$L__BB1_15:
	and.b32  	%r248, %r217, 16;
	setp.eq.s32 	%p10, %r248, 0;
	@%p10 bra 	$L__BB1_17;
	ld.global.u32 	%r249, [%rd6+80];
	xor.b32  	%r411, %r411, %r249;
	ld.global.u32 	%r250, [%rd6+84];
	xor.b32  	%r410, %r410, %r250;
	ld.global.u32 	%r251, [%rd6+88];
	xor.b32  	%r409, %r409, %r251;
	ld.global.u32 	%r252, [%rd6+92];
	xor.b32  	%r408, %r408, %r252;
	ld.global.u32 	%r253, [%rd6+96];
	xor.b32  	%r407, %r407, %r253;
$L__BB1_17:
	and.b32  	%r255, %r217, 32;
	setp.eq.s32 	%p11, %r255, 0;
	@%p11 bra 	$L__BB1_19;
	ld.global.u32 	%r256, [%rd6+100];
	xor.b32  	%r411, %r411, %r256;
	ld.global.u32 	%r257, [%rd6+104];
	xor.b32  	%r410, %r410, %r257;
	ld.global.u32 	%r258, [%rd6+108];
	xor.b32  	%r409, %r409, %r258;
	ld.global.u32 	%r259, [%rd6+112];
	xor.b32  	%r408, %r408, %r259;
	ld.global.u32 	%r260, [%rd6+116];
	xor.b32  	%r407, %r407, %r260;
$L__BB1_19:
	and.b32  	%r262, %r217, 64;
	setp.eq.s32 	%p12, %r262, 0;
	@%p12 bra 	$L__BB1_21;
	ld.global.u32 	%r263, [%rd6+120];
	xor.b32  	%r411, %r411, %r263;
	ld.global.u32 	%r264, [%rd6+124];
	xor.b32  	%r410, %r410, %r264;
	ld.global.u32 	%r265, [%rd6+128];
	xor.b32  	%r409, %r409, %r265;
	ld.global.u32 	%r266, [%rd6+132];
	xor.b32  	%r408, %r408, %r266;
	ld.global.u32 	%r267, [%rd6+136];
	xor.b32  	%r407, %r407, %r267;
$L__BB1_21:
	and.b32  	%r269, %r217, 128;
	setp.eq.s32 	%p13, %r269, 0;
	@%p13 bra 	$L__BB1_23;
	ld.global.u32 	%r270, [%rd6+140];
	xor.b32  	%r411, %r411, %r270;
	ld.global.u32 	%r271, [%rd6+144];
	xor.b32  	%r410, %r410, %r271;
	ld.global.u32 	%r272, [%rd6+148];
	xor.b32  	%r409, %r409, %r272;
	ld.global.u32 	%r273, [%rd6+152];
	xor.b32  	%r408, %r408, %r273;
	ld.global.u32 	%r274, [%rd6+156];
	xor.b32  	%r407, %r407, %r274;
$L__BB1_23:
	and.b32  	%r276, %r217, 256;
	setp.eq.s32 	%p14, %r276, 0;
	@%p14 bra 	$L__BB1_25;
	ld.global.u32 	%r277, [%rd6+160];
	xor.b32  	%r411, %r411, %r277;
	ld.global.u32 	%r278, [%rd6+164];
	xor.b32  	%r410, %r410, %r278;
	ld.global.u32 	%r279, [%rd6+168];
	xor.b32  	%r409, %r409, %r279;
	ld.global.u32 	%r280, [%rd6+172];
	xor.b32  	%r408, %r408, %r280;
	ld.global.u32 	%r281, [%rd6+176];
	xor.b32  	%r407, %r407, %r281;
$L__BB1_25:
	and.b32  	%r283, %r217, 512;
	setp.eq.s32 	%p15, %r283, 0;
	@%p15 bra 	$L__BB1_27;
	ld.global.u32 	%r284, [%rd6+180];
	xor.b32  	%r411, %r411, %r284;
	ld.global.u32 	%r285, [%rd6+184];
	xor.b32  	%r410, %r410, %r285;
	ld.global.u32 	%r286, [%rd6+188];
	xor.b32  	%r409, %r409, %r286;
	ld.global.u32 	%r287, [%rd6+192];
	xor.b32  	%r408, %r408, %r287;
	ld.global.u32 	%r288, [%rd6+196];
	xor.b32  	%r407, %r407, %r288;
$L__BB1_27:
	and.b32  	%r290, %r217, 1024;
	setp.eq.s32 	%p16, %r290, 0;
	@%p16 bra 	$L__BB1_29;
	ld.global.u32 	%r291, [%rd6+200];
	xor.b32  	%r411, %r411, %r291;
	ld.global.u32 	%r292, [%rd6+204];
	xor.b32  	%r410, %r410, %r292;
	ld.global.u32 	%r293, [%rd6+208];
	xor.b32  	%r409, %r409, %r293;
	ld.global.u32 	%r294, [%rd6+212];
	xor.b32  	%r408, %r408, %r294;
	ld.global.u32 	%r295, [%rd6+216];
	xor.b32  	%r407, %r407, %r295;
$L__BB1_29:
	and.b32  	%r297, %r217, 2048;
	setp.eq.s32 	%p17, %r297, 0;
	@%p17 bra 	$L__BB1_31;
	ld.global.u32 	%r298, [%rd6+220];
	xor.b32  	%r411, %r411, %r298;
	ld.global.u32 	%r299, [%rd6+224];
	xor.b32  	%r410, %r410, %r299;
	ld.global.u32 	%r300, [%rd6+228];
	xor.b32  	%r409, %r409, %r300;
	ld.global.u32 	%r301, [%rd6+232];
	xor.b32  	%r408, %r408, %r301;
	ld.global.u32 	%r302, [%rd6+236];
	xor.b32  	%r407, %r407, %r302;
$L__BB1_31:
	and.b32  	%r304, %r217, 4096;
	setp.eq.s32 	%p18, %r304, 0;
	@%p18 bra 	$L__BB1_33;
	ld.global.u32 	%r305, [%rd6+240];
	xor.b32  	%r411, %r411, %r305;
	ld.global.u32 	%r306, [%rd6+244];
	xor.b32  	%r410, %r410, %r306;
	ld.global.u32 	%r307, [%rd6+248];
	xor.b32  	%r409, %r409, %r307;
	ld.global.u32 	%r308, [%rd6+252];
	xor.b32  	%r408, %r408, %r308;
	ld.global.u32 	%r309, [%rd6+256];
	xor.b32  	%r407, %r407, %r309;
$L__BB1_33:
	and.b32  	%r311, %r217, 8192;
	setp.eq.s32 	%p19, %r311, 0;
	@%p19 bra 	$L__BB1_35;
	ld.global.u32 	%r312, [%rd6+260];
	xor.b32  	%r411, %r411, %r312;
	ld.global.u32 	%r313, [%rd6+264];
	xor.b32  	%r410, %r410, %r313;
	ld.global.u32 	%r314, [%rd6+268];
	xor.b32  	%r409, %r409, %r314;
	ld.global.u32 	%r315, [%rd6+272];
	xor.b32  	%r408, %r408, %r315;
	ld.global.u32 	%r316, [%rd6+276];
	xor.b32  	%r407, %r407, %r316;
$L__BB1_35:
	and.b32  	%r318, %r217, 16384;
	setp.eq.s32 	%p20, %r318, 0;
	@%p20 bra 	$L__BB1_37;
	ld.global.u32 	%r319, [%rd6+280];
	xor.b32  	%r411, %r411, %r319;
	ld.global.u32 	%r320, [%rd6+284];
	xor.b32  	%r410, %r410, %r320;
	ld.global.u32 	%r321, [%rd6+288];
	xor.b32  	%r409, %r409, %r321;
	ld.global.u32 	%r322, [%rd6+292];
	xor.b32  	%r408, %r408, %r322;
	ld.global.u32 	%r323, [%rd6+296];
	xor.b32  	%r407, %r407, %r323;
$L__BB1_37:
	and.b32  	%r325, %r217, 32768;
	setp.eq.s32 	%p21, %r325, 0;
	@%p21 bra 	$L__BB1_39;
	ld.global.u32 	%r326, [%rd6+300];
	xor.b32  	%r411, %r411, %r326;
	ld.global.u32 	%r327, [%rd6+304];
	xor.b32  	%r410, %r410, %r327;
	ld.global.u32 	%r328, [%rd6+308];
	xor.b32  	%r409, %r409, %r328;
	ld.global.u32 	%r329, [%rd6+312];
	xor.b32  	%r408, %r408, %r329;
	ld.global.u32 	%r330, [%rd6+316];
	xor.b32  	%r407, %r407, %r330;
$L__BB1_39:
	add.s32 	%r406, %r406, 16;
	setp.ne.s32 	%p22, %r406, 32;
	@%p22 bra 	$L__BB1_7;
	mad.lo.s32 	%r331, %r400, -31, %r23;
	add.s32 	%r400, %r331, 1;
	setp.ne.s32 	%p23, %r400, 5;
	@%p23 bra 	$L__BB1_6;
	st.global.u32 	[%rd2+4], %r411;
	st.global.u32 	[%rd2+8], %r410;
	st.global.u32 	[%rd2+12], %r409;
	st.global.u32 	[%rd2+16], %r408;
	st.global.u32 	[%rd2+20], %r407;
	add.s32 	%r394, %r394, 1;
	setp.lt.u32 	%p24, %r394, %r14;
	@%p24 bra 	$L__BB1_5;
$L__BB1_42:
	shr.u64 	%rd7, %rd24, 2;
	add.s32 	%r393, %r393, 1;
	setp.gt.u64 	%p25, %rd24, 3;
	mov.u64 	%rd24, %rd7;
	@%p25 bra 	$L__BB1_3;
$L__BB1_43:
	mov.b32 	%r332, 0;
	st.global.v2.u32 	[%rd2+24], {%r332, %r332};
	st.global.u32 	[%rd2+32], %r332;
	mov.b64 	%rd18, 0;
	st.global.u64 	[%rd2+40], %rd18;
	shr.u32 	%r333, %r411, 2;
	xor.b32  	%r334, %r333, %r411;
	st.global.v2.u32 	[%rd2+8], {%r409, %r408};
	shl.b32 	%r335, %r407, 4;
	shl.b32 	%r336, %r334, 1;
	xor.b32  	%r337, %r336, %r335;
	xor.b32  	%r338, %r337, %r334;
	xor.b32  	%r339, %r338, %r407;
	st.global.v2.u32 	[%rd2+16], {%r407, %r339};
	add.s32 	%r340, %r2, 362437;
	st.global.v2.u32 	[%rd2], {%r340, %r410};
	add.s32 	%r341, %r339, %r340;
	cvt.rn.f32.u32 	%f1, %r341;
	fma.rn.f32 	%f2, %f1, 0f2F800000, 0f2F000000;
	fma.rn.f32 	%f3, %f2, 0f442F0000, 0f42480000;
	shl.b32 	%r342, %r1, 1;
	cvta.to.global.u64 	%rd19, %rd8;
	mul.wide.s32 	%rd20, %r342, 4;
	add.s64 	%rd21, %rd19, %rd20;
	st.global.f32 	[%rd21], %f3;
	ld.global.v2.u32 	{%r343, %r344}, [%rd2];
	shr.u32 	%r345, %r344, 2;
	xor.b32  	%r346, %r345, %r344;
	ld.global.v2.u32 	{%r347, %r348}, [%rd2+8];
	ld.global.v2.u32 	{%r349, %r350}, [%rd2+16];
	st.global.v2.u32 	[%rd2+8], {%r348, %r349};
	shl.b32 	%r351, %r350, 4;
	shl.b32 	%r352, %r346, 1;
	xor.b32  	%r353, %r352, %r351;
	xor.b32  	%r354, %r353, %r346;
	xor.b32  	%r355, %r354, %r350;
	st.global.v2.u32 	[%rd2+16], {%r350, %r355};
	add.s32 	%r356, %r343, 362437;
	st.global.v2.u32 	[%rd2], {%r356, %r347};
	add.s32 	%r357, %r355, %r356;
	cvt.rn.f32.u32 	%f4, %r357;
	fma.rn.f32 	%f5, %f4, 0f2F800000, 0f2F000000;
	fma.rn.f32 	%f6, %f5, 0f43FA0000, 0f42480000;
	st.global.f32 	[%rd21+4], %f6;
	ld.global.v2.u32 	{%r358, %r359}, [%rd2];
	shr.u32 	%r360, %r359, 2;
	xor.b32  	%r361, %r360, %r359;
	ld.global.v2.u32 	{%r362, %r363}, [%rd2+8];
	ld.global.v2.u32 	{%r364, %r365}, [%rd2+16];
	st.global.v2.u32 	[%rd2+8], {%r363, %r364};
	shl.b32 	%r366, %r365, 4;
	shl.b32 	%r367, %r361, 1;
	xor.b32  	%r368, %r367, %r366;
	xor.b32  	%r369, %r368, %r361;
	xor.b32  	%r370, %r369, %r365;
	st.global.v2.u32 	[%rd2+16], {%r365, %r370};
	add.s32 	%r371, %r358, 362437;
	st.global.v2.u32 	[%rd2], {%r371, %r362};
	add.s32 	%r372, %r370, %r371;
	cvt.rn.f32.u32 	%f7, %r372;
	fma.rn.f32 	%f8, %f7, 0f2F800000, 0f2F000000;
	fma.rn.f32 	%f9, %f8, 0f442F0000, 0f42480000;
	cvta.to.global.u64 	%rd22, %rd9;
	add.s64 	%rd23, %rd22, %rd20;
	st.global.f32 	[%rd23], %f9;
	ld.global.v2.u32 	{%r373, %r374}, [%rd2];
	shr.u32 	%r375, %r374, 2;
	xor.b32  	%r376, %r375, %r374;
	ld.global.v2.u32 	{%r377, %r378}, [%rd2+8];
	ld.global.v2.u32 	{%r379, %r380}, [%rd2+16];
	st.global.v2.u32 	[%rd2+8], {%r378, %r379};
	shl.b32 	%r381, %r380, 4;
	shl.b32 	%r382, %r376, 1;
	xor.b32  	%r383, %r382, %r381;
	xor.b32  	%r384, %r383, %r376;
	xor.b32  	%r385, %r384, %r380;
	st.global.v2.u32 	[%rd2+16], {%r380, %r385};
	add.s32 	%r386, %r373, 362437;
	st.global.v2.u32 	[%rd2], {%r386, %r377};
	add.s32 	%r387, %r385, %r386;
	cvt.rn.f32.u32 	%f10, %r387;
	fma.rn.f32 	%f11, %f10, 0f2F800000, 0f2F000000;
	fma.rn.f32 	%f12, %f11, 0f43FA0000, 0f42480000;
	st.global.f32 	[%rd23+4], %f12;
$L__BB1_44:
	ret;

}
	// .globl	_Z21updatePlayerPositionsPfP17curandStateXORWOWif
.visible .entry _Z21updatePlayerPositionsPfP17curandStateXORWOWif(
	.param .u64 .ptr .align 1 _Z21updatePlayerPositionsPfP17curandStateXORWOWif_param_0,
	.param .u64 .ptr .align 1 _Z21updatePlayerPositionsPfP17curandStateXORWOWif_param_1,
	.param .u32 _Z21updatePlayerPositionsPfP17curandStateXORWOWif_param_2,
	.param .f32 _Z21updatePlayerPositionsPfP17curandStateXORWOWif_param_3
)
{
	.reg .pred 	%p<2>;
	.reg .b32 	%r<31>;
	.reg .b32 	%f<20>;
	.reg .b64 	%rd<9>;

	ld.param.u64 	%rd1, [_Z21updatePlayerPositionsPfP17curandStateXORWOWif_param_0];
	ld.param.u64 	%rd2, [_Z21updatePlayerPositionsPfP17curandStateXORWOWif_param_1];
	ld.param.u32 	%r2, [_Z21updatePlayerPositionsPfP17curandStateXORWOWif_param_2];
	ld.param.f32 	%f1, [_Z21updatePlayerPositionsPfP17curandStateXORWOWif_param_3];
	mov.u32 	%r3, %ctaid.x;
	mov.u32 	%r4, %ntid.x;
	mov.u32 	%r5, %tid.x;
	mad.lo.s32 	%r1, %r3, %r4, %r5;
	setp.ge.s32 	%p1, %r1, %r2;
	@%p1 bra 	$L__BB2_2;
	cvta.to.global.u64 	%rd3, %rd2;
	cvta.to.global.u64 	%rd4, %rd1;
	shl.b32 	%r6, %r1, 1;
	mul.wide.s32 	%rd5, %r1, 48;
	add.s64 	%rd6, %rd3, %rd5;
	ld.global.v2.u32 	{%r7, %r8}, [%rd6];
	shr.u32 	%r9, %r8, 2;
	xor.b32  	%r10, %r9, %r8;
	ld.global.v2.u32 	{%r11, %r12}, [%rd6+8];
	ld.global.v2.u32 	{%r13, %r14}, [%rd6+16];
	shl.b32 	%r15, %r14, 4;
	shl.b32 	%r16, %r10, 1;
	xor.b32  	%r17, %r16, %r15;
	xor.b32  	%r18, %r17, %r10;
	xor.b32  	%r19, %r18, %r14;
	add.s32 	%r20, %r7, %r19;
	add.s32 	%r21, %r20, 362437;
	cvt.rn.f32.u32 	%f2, %r21;
	fma.rn.f32 	%f3, %f2, 0f2F800000, 0f2F000000;
	add.f32 	%f4, %f3, 0fBF000000;
	add.f32 	%f5, %f4, %f4;
	shr.u32 	%r22, %r11, 2;
	xor.b32  	%r23, %r22, %r11;
	st.global.v2.u32 	[%rd6+8], {%r13, %r14};
	shl.b32 	%r24, %r19, 4;
	shl.b32 	%r25, %r23, 1;
	xor.b32  	%r26, %r25, %r24;
	xor.b32  	%r27, %r26, %r23;
	xor.b32  	%r28, %r27, %r19;
	st.global.v2.u32 	[%rd6+16], {%r19, %r28};
	add.s32 	%r29, %r7, 724874;
	st.global.v2.u32 	[%rd6], {%r29, %r12};
	add.s32 	%r30, %r28, %r29;
	cvt.rn.f32.u32 	%f6, %r30;
	fma.rn.f32 	%f7, %f6, 0f2F800000, 0f2F000000;
	add.f32 	%f8, %f7, 0fBF000000;
	add.f32 	%f9, %f8, %f8;
	mul.f32 	%f10, %f5, 0f43160000;
	mul.wide.s32 	%rd7, %r6, 4;
	add.s64 	%rd8, %rd4, %rd7;
	ld.global.f32 	%f11, [%rd8];
	fma.rn.f32 	%f12, %f1, %f10, %f11;
	mul.f32 	%f13, %f9, 0f43160000;
	ld.global.f32 	%f14, [%rd8+4];
	fma.rn.f32 	%f15, %f1, %f13, %f14;
	min.f32 	%f16, %f12, 0f4441C000;
	max.f32 	%f17, %f16, 0f41C80000;
	st.global.f32 	[%rd8], %f17;
	min.f32 	%f18, %f15, 0f440FC000;
	max.f32 	%f19, %f18, 0f41C80000;
	st.global.f32 	[%rd8+4], %f19;
$L__BB2_2:
	ret;

}


// ===== COMPILED SASS (sm_100) =====

	.target	sm_100

	.elftype	@"ET_EXEC"


//--------------------- .note.nv.tkinfo           --------------------------
	.section	.note.nv.tkinfo,"",@"SHT_NOTE"
	.sectionflags	@"SHF_NOTE_NV_TKINFO"
	.tkinfo
        /*0018*/ 	.word	0x00000002
        /*0030*/ 	.string	""
        /*0030*/ 	.string	"ptxas"
        /*0030*/ 	.string	"Cuda compilation tools, release 13.0, V13.0.88"
        /*0030*/ 	.string	"Build cuda_13.0.r13.0/compiler.36424714_0"
        /*0030*/ 	.string	"-arch sm_100 -m 64 "



//--------------------- .note.nv.cuinfo           --------------------------
	.section	.note.nv.cuinfo,"",@"SHT_NOTE"
	.sectionflags	@"SHF_NOTE_NV_CUINFO"
        /*0018*/ 	.short	0x0002
        /*001a*/ 	.short	0x0064
        /*001c*/ 	.short	0x0082
	.zero		2


//--------------------- .nv.info                  --------------------------
	.section	.nv.info,"",@"SHT_CUDA_INFO"
	.align	4


	//----- nvinfo : EIATTR_REGCOUNT
	.align		4
        /*0000*/ 	.byte	0x04, 0x2f
        /*0002*/ 	.short	(.L_10 - .L_9)
	.align		4
.L_9:
        /*0004*/ 	.word	index@(_Z18updateEnemyPhysicsPfS_S_S_Pbif)
        /*0008*/ 	.word	0x00000012


	//----- nvinfo : EIATTR_FRAME_SIZE
	.align		4
.L_10:
        /*000c*/ 	.byte	0x04, 0x11
        /*000e*/ 	.short	(.L_12 - .L_11)
	.align		4
.L_11:
        /*0010*/ 	.word	index@($__internal_1_$__cuda_sm3x_div_rn_noftz_f32_slowpath)
        /*0014*/ 	.word	0x00000000


	//----- nvinfo : EIATTR_FRAME_SIZE
	.align		4
.L_12:
        /*0018*/ 	.byte	0x04, 0x11
        /*001a*/ 	.short	(.L_14 - .L_13)
	.align		4
.L_13:
        /*001c*/ 	.word	index@($__internal_0_$__cuda_sm20_sqrt_rn_f32_slowpath)
        /*0020*/ 	.word	0x00000000


	//----- nvinfo : EIATTR_FRAME_SIZE
	.align		4
.L_14:
        /*0024*/ 	.byte	0x04, 0x11
        /*0026*/ 	.short	(.L_16 - .L_15)
	.align		4
.L_15:
        /*0028*/ 	.word	index@(_Z18updateEnemyPhysicsPfS_S_S_Pbif)
        /*002c*/ 	.word	0x00000000


	//----- nvinfo : EIATTR_REGCOUNT
	.align		4
.L_16:
        /*0030*/ 	.byte	0x04, 0x2f
        /*0032*/ 	.short	(.L_18 - .L_17)
	.align		4
.L_17:
        /*0034*/ 	.word	index@(_Z19initializePositionsPfS_P17curandStateXORWOWi)
        /*0038*/ 	.word	0x0000001f


	//----- nvinfo : EIATTR_FRAME_SIZE
	.align		4
.L_18:
        /*003c*/ 	.byte	0x04, 0x11
        /*003e*/ 	.short	(.L_20 - .L_19)
	.align		4
.L_19:
        /*0040*/ 	.word	index@(_Z19initializePositionsPfS_P17curandStateXORWOWi)
        /*0044*/ 	.word	0x00000000


	//----- nvinfo : EIATTR_REGCOUNT
	.align		4
.L_20:
        /*0048*/ 	.byte	0x04, 0x2f
        /*004a*/ 	.short	(.L_22 - .L_21)
	.align		4
.L_21:
        /*004c*/ 	.word	index@(_Z21updatePlayerPositionsPfP17curandStateXORWOWif)
        /*0050*/ 	.word	0x00000014


	//----- nvinfo : EIATTR_FRAME_SIZE
	.align		4
.L_22:
        /*0054*/ 	.byte	0x04, 0x11
        /*0056*/ 	.short	(.L_24 - .L_23)
	.align		4
.L_23:
        /*0058*/ 	.word	index@(_Z21updatePlayerPositionsPfP17curandStateXORWOWif)
        /*005c*/ 	.word	0x00000000


	//----- nvinfo : EIATTR_MIN_STACK_SIZE
	.align		4
.L_24:
        /*0060*/ 	.byte	0x04, 0x12
        /*0062*/ 	.short	(.L_26 - .L_25)
	.align		4
.L_25:
        /*0064*/ 	.word	index@(_Z21updatePlayerPositionsPfP17curandStateXORWOWif)
        /*0068*/ 	.word	0x00000000


	//----- nvinfo : EIATTR_MIN_STACK_SIZE
	.align		4
.L_26:
        /*006c*/ 	.byte	0x04, 0x12
        /*006e*/ 	.short	(.L_28 - .L_27)
	.align		4
.L_27:
        /*0070*/ 	.word	index@(_Z19initializePositionsPfS_P17curandStateXORWOWi)
        /*0074*/ 	.word	0x00000000


	//----- nvinfo : EIATTR_MIN_STACK_SIZE
	.align		4
.L_28:
        /*0078*/ 	.byte	0x04, 0x12
        /*007a*/ 	.short	(.L_30 - .L_29)
	.align		4
.L_29:
        /*007c*/ 	.word	index@(_Z18updateEnemyPhysicsPfS_S_S_Pbif)
        /*0080*/ 	.word	0x00000000
.L_30:


//--------------------- .nv.compat                --------------------------
	.section	.nv.compat,"",@"SHT_CUDA_COMPAT_INFO"
	.align	4
        /*0000*/ 	.byte	0x02, 0x09, 0x00, 0x00, 0x02, 0x02, 0x01, 0x00, 0x02, 0x05, 0x05, 0x00, 0x03, 0x07, 0x01, 0x01
        /*0010*/ 	.byte	0x02, 0x03, 0x00, 0x00, 0x02, 0x06, 0x01, 0x00, 0x04, 0x0b, 0x08, 0x00, 0x01, 0x00, 0x00, 0x00
        /*0020*/ 	.byte	0x00, 0x00, 0x00, 0x00


//--------------------- .nv.info._Z21updatePlayerPositionsPfP17curandStateXORWOWif --------------------------
	.section	.nv.info._Z21updatePlayerPositionsPfP17curandStateXORWOWif,"",@"SHT_CUDA_INFO"
	.sectionflags	@""
	.align	4


	//----- nvinfo : EIATTR_CUDA_API_VERSION
	.align		4
        /*0000*/ 	.byte	0x04, 0x37
        /*0002*/ 	.short	(.L_32 - .L_31)
.L_31:
        /*0004*/ 	.word	0x00000082


	//----- nvinfo : EIATTR_KPARAM_INFO
	.align		4
.L_32:
        /*0008*/ 	.byte	0x04, 0x17
        /*000a*/ 	.short	(.L_34 - .L_33)
.L_33:
        /*000c*/ 	.word	0x00000000
        /*0010*/ 	.short	0x0003
        /*0012*/ 	.short	0x0014
        /*0014*/ 	.byte	0x00, 0xf0, 0x11, 0x00


	//----- nvinfo : EIATTR_KPARAM_INFO
	.align		4
.L_34:
        /*0018*/ 	.byte	0x04, 0x17
        /*001a*/ 	.short	(.L_36 - .L_35)
.L_35:
        /*001c*/ 	.word	0x00000000
        /*0020*/ 	.short	0x0002
        /*0022*/ 	.short	0x0010
        /*0024*/ 	.byte	0x00, 0xf0, 0x11, 0x00


	//----- nvinfo : EIATTR_KPARAM_INFO
	.align		4
.L_36:
        /*0028*/ 	.byte	0x04, 0x17
        /*002a*/ 	.short	(.L_38 - .L_37)
.L_37:
        /*002c*/ 	.word	0x00000000
        /*0030*/ 	.short	0x0001
        /*0032*/ 	.short	0x0008
        /*0034*/ 	.byte	0x00, 0xf5, 0x21, 0x00


	//----- nvinfo : EIATTR_KPARAM_INFO
	.align		4
.L_38:
        /*0038*/ 	.byte	0x04, 0x17
        /*003a*/ 	.short	(.L_40 - .L_39)
.L_39:
        /*003c*/ 	.word	0x00000000
        /*0040*/ 	.short	0x0000
        /*0042*/ 	.short	0x0000
        /*0044*/ 	.byte	0x00, 0xf5, 0x21, 0x00


	//----- nvinfo : EIATTR_SPARSE_MMA_MASK
	.align		4
.L_40:
        /*0048*/ 	.byte	0x03, 0x50
        /*004a*/ 	.short	0x0000


	//----- nvinfo : EIATTR_MAXREG_COUNT
	.align		4
        /*004c*/ 	.byte	0x03, 0x1b
        /*004e*/ 	.short	0x00ff


	//----- nvinfo : EIATTR_MERCURY_ISA_VERSION
	.align		4
        /*0050*/ 	.byte	0x03, 0x5f
        /*0052*/ 	.short	0x0101


	//----- nvinfo : EIATTR_VRC_CTA_INIT_COUNT
	.align		4
        /*0054*/ 	.byte	0x02, 0x4a
	.zero		1
	.zero		1


	//----- nvinfo : EIATTR_EXIT_INSTR_OFFSETS
	.align		4
        /*0058*/ 	.byte	0x04, 0x1c
        /*005a*/ 	.short	(.L_42 - .L_41)


	//   ....[0]....
.L_41:
        /*005c*/ 	.word	0x00000070


	//   ....[1]....
        /*0060*/ 	.word	0x000003a0


	//----- nvinfo : EIATTR_CBANK_PARAM_SIZE
	.align		4
.L_42:
        /*0064*/ 	.byte	0x03, 0x19
        /*0066*/ 	.short	0x0018


	//----- nvinfo : EIATTR_PARAM_CBANK
	.align		4
        /*0068*/ 	.byte	0x04, 0x0a
        /*006a*/ 	.short	(.L_44 - .L_43)
	.align		4
.L_43:
        /*006c*/ 	.word	index@(.nv.constant0._Z21updatePlayerPositionsPfP17curandStateXORWOWif)
        /*0070*/ 	.short	0x0380
        /*0072*/ 	.short	0x0018


	//----- nvinfo : EIATTR_SW_WAR
	.align		4
.L_44:
        /*0074*/ 	.byte	0x04, 0x36
        /*0076*/ 	.short	(.L_46 - .L_45)
.L_45:
        /*0078*/ 	.word	0x00000008
.L_46:


//--------------------- .nv.info._Z19initializePositionsPfS_P17curandStateXORWOWi --------------------------
	.section	.nv.info._Z19initializePositionsPfS_P17curandStateXORWOWi,"",@"SHT_CUDA_INFO"
	.sectionflags	@""
	.align	4


	//----- nvinfo : EIATTR_CUDA_API_VERSION
	.align		4
        /*0000*/ 	.byte	0x04, 0x37
        /*0002*/ 	.short	(.L_48 - .L_47)
.L_47:
        /*0004*/ 	.word	0x00000082


	//----- nvinfo : EIATTR_KPARAM_INFO
	.align		4
.L_48:
        /*0008*/ 	.byte	0x04, 0x17
        /*000a*/ 	.short	(.L_50 - .L_49)
.L_49:
        /*000c*/ 	.word	0x00000000
        /*0010*/ 	.short	0x0003
        /*0012*/ 	.short	0x0018
        /*0014*/ 	.byte	0x00, 0xf0, 0x11, 0x00


	//----- nvinfo : EIATTR_KPARAM_INFO
	.align		4
.L_50:
        /*0018*/ 	.byte	0x04, 0x17
        /*001a*/ 	.short	(.L_52 - .L_51)
.L_51:
        /*001c*/ 	.word	0x00000000
        /*0020*/ 	.short	0x0002
        /*0022*/ 	.short	0x0010
        /*0024*/ 	.byte	0x00, 0xf5, 0x21, 0x00


	//----- nvinfo : EIATTR_KPARAM_INFO
	.align		4
.L_52:
        /*0028*/ 	.byte	0x04, 0x17
        /*002a*/ 	.short	(.L_54 - .L_53)
.L_53:
        /*002c*/ 	.word	0x00000000
        /*0030*/ 	.short	0x0001
        /*0032*/ 	.short	0x0008
        /*0034*/ 	.byte	0x00, 0xf5, 0x21, 0x00


	//----- nvinfo : EIATTR_KPARAM_INFO
	.align		4
.L_54:
        /*0038*/ 	.byte	0x04, 0x17
        /*003a*/ 	.short	(.L_56 - .L_55)
.L_55:
        /*003c*/ 	.word	0x00000000
        /*0040*/ 	.short	0x0000
        /*0042*/ 	.short	0x0000
        /*0044*/ 	.byte	0x00, 0xf5, 0x21, 0x00


	//----- nvinfo : EIATTR_SPARSE_MMA_MASK
	.align		4
.L_56:
        /*0048*/ 	.byte	0x03, 0x50
        /*004a*/ 	.short	0x0000


	//----- nvinfo : EIATTR_MAXREG_COUNT
	.align		4
        /*004c*/ 	.byte	0x03, 0x1b
        /*004e*/ 	.short	0x00ff


	//----- nvinfo : EIATTR_MERCURY_ISA_VERSION
	.align		4
        /*0050*/ 	.byte	0x03, 0x5f
        /*0052*/ 	.short	0x0101


	//----- nvinfo : EIATTR_VRC_CTA_INIT_COUNT
	.align		4
        /*0054*/ 	.byte	0x02, 0x4a
	.zero		1
	.zero		1


	//----- nvinfo : EIATTR_EXIT_INSTR_OFFSETS
	.align		4
        /*0058*/ 	.byte	0x04, 0x1c
        /*005a*/ 	.short	(.L_58 - .L_57)


	//   ....[0]....
.L_57:
        /*005c*/ 	.word	0x00000070


	//   ....[1]....
        /*0060*/ 	.word	0x00001560


	//----- nvinfo : EIATTR_CRS_STACK_SIZE
	.align		4
.L_58:
        /*0064*/ 	.byte	0x04, 0x1e
        /*0066*/ 	.short	(.L_60 - .L_59)
.L_59:
        /*0068*/ 	.word	0x00000000


	//----- nvinfo : EIATTR_CBANK_PARAM_SIZE
	.align		4
.L_60:
        /*006c*/ 	.byte	0x03, 0x19
        /*006e*/ 	.short	0x001c


	//----- nvinfo : EIATTR_PARAM_CBANK
	.align		4
        /*0070*/ 	.byte	0x04, 0x0a
        /*0072*/ 	.short	(.L_62 - .L_61)
	.align		4
.L_61:
        /*0074*/ 	.word	index@(.nv.constant0._Z19initializePositionsPfS_P17curandStateXORWOWi)
        /*0078*/ 	.short	0x0380
        /*007a*/ 	.short	0x001c


	//----- nvinfo : EIATTR_SW_WAR
	.align		4
.L_62:
        /*007c*/ 	.byte	0x04, 0x36
        /*007e*/ 	.short	(.L_64 - .L_63)
.L_63:
        /*0080*/ 	.word	0x00000008
.L_64:


//--------------------- .nv.info._Z18updateEnemyPhysicsPfS_S_S_Pbif --------------------------
	.section	.nv.info._Z18updateEnemyPhysicsPfS_S_S_Pbif,"",@"SHT_CUDA_INFO"
	.sectionflags	@""
	.align	4


	//----- nvinfo : EIATTR_CUDA_API_VERSION
	.align		4
        /*0000*/ 	.byte	0x04, 0x37
        /*0002*/ 	.short	(.L_66 - .L_65)
.L_65:
        /*0004*/ 	.word	0x00000082


	//----- nvinfo : EIATTR_KPARAM_INFO
	.align		4
.L_66:
        /*0008*/ 	.byte	0x04, 0x17
        /*000a*/ 	.short	(.L_68 - .L_67)
.L_67:
        /*000c*/ 	.word	0x00000000
        /*0010*/ 	.short	0x0006
        /*0012*/ 	.short	0x002c
        /*0014*/ 	.byte	0x00, 0xf0, 0x11, 0x00


	//----- nvinfo : EIATTR_KPARAM_INFO
	.align		4
.L_68:
        /*0018*/ 	.byte	0x04, 0x17
        /*001a*/ 	.short	(.L_70 - .L_69)
.L_69:
        /*001c*/ 	.word	0x00000000
        /*0020*/ 	.short	0x0005
        /*0022*/ 	.short	0x0028
        /*0024*/ 	.byte	0x00, 0xf0, 0x11, 0x00


	//----- nvinfo : EIATTR_KPARAM_INFO
	.align		4
.L_70:
        /*0028*/ 	.byte	0x04, 0x17
        /*002a*/ 	.short	(.L_72 - .L_71)
.L_71:
        /*002c*/ 	.word	0x00000000
        /*0030*/ 	.short	0x0004
        /*0032*/ 	.short	0x0020
        /*0034*/ 	.byte	0x00, 0xf5, 0x21, 0x00


	//----- nvinfo : EIATTR_KPARAM_INFO
	.align		4
.L_72:
        /*0038*/ 	.byte	0x04, 0x17
        /*003a*/ 	.short	(.L_74 - .L_73)
.L_73:
        /*003c*/ 	.word	0x00000000
        /*0040*/ 	.short	0x0003
        /*0042*/ 	.short	0x0018
        /*0044*/ 	.byte	0x00, 0xf5, 0x21, 0x00


	//----- nvinfo : EIATTR_KPARAM_INFO
	.align		4
.L_74:
        /*0048*/ 	.byte	0x04, 0x17
        /*004a*/ 	.short	(.L_76 - .L_75)
.L_75:
        /*004c*/ 	.word	0x00000000
        /*0050*/ 	.short	0x0002
        /*0052*/ 	.short	0x0010
        /*0054*/ 	.byte	0x00, 0xf5, 0x21, 0x00


	//----- nvinfo : EIATTR_KPARAM_INFO
	.align		4
.L_76:
        /*0058*/ 	.byte	0x04, 0x17
        /*005a*/ 	.short	(.L_78 - .L_77)
.L_77:
        /*005c*/ 	.word	0x00000000
        /*0060*/ 	.short	0x0001
        /*0062*/ 	.short	0x0008
        /*0064*/ 	.byte	0x00, 0xf5, 0x21, 0x00


	//----- nvinfo : EIATTR_KPARAM_INFO
	.align		4
.L_78:
        /*0068*/ 	.byte	0x04, 0x17
        /*006a*/ 	.short	(.L_80 - .L_79)
.L_79:
        /*006c*/ 	.word	0x00000000
        /*0070*/ 	.short	0x0000
        /*0072*/ 	.short	0x0000
        /*0074*/ 	.byte	0x00, 0xf5, 0x21, 0x00


	//----- nvinfo : EIATTR_SPARSE_MMA_MASK
	.align		4
.L_80:
        /*0078*/ 	.byte	0x03, 0x50
        /*007a*/ 	.short	0x0000


	//----- nvinfo : EIATTR_MAXREG_COUNT
	.align		4
        /*007c*/ 	.byte	0x03, 0x1b
        /*007e*/ 	.short	0x00ff


	//----- nvinfo : EIATTR_MERCURY_ISA_VERSION
	.align		4
        /*0080*/ 	.byte	0x03, 0x5f
        /*0082*/ 	.short	0x0101


	//----- nvinfo : EIATTR_VRC_CTA_INIT_COUNT
	.align		4
        /*0084*/ 	.byte	0x02, 0x4a
	.zero		1
	.zero		1


	//----- nvinfo : EIATTR_EXIT_INSTR_OFFSETS
	.align		4
        /*0088*/ 	.byte	0x04, 0x1c
        /*008a*/ 	.short	(.L_82 - .L_81)


	//   ....[0]....
.L_81:
        /*008c*/ 	.word	0x00000070


	//   ....[1]....
        /*0090*/ 	.word	0x00000530


	//----- nvinfo : EIATTR_CRS_STACK_SIZE
	.align		4
.L_82:
        /*0094*/ 	.byte	0x04, 0x1e
        /*0096*/ 	.short	(.L_84 - .L_83)
.L_83:
        /*0098*/ 	.word	0x00000000


	//----- nvinfo : EIATTR_CBANK_PARAM_SIZE
	.align		4
.L_84:
        /*009c*/ 	.byte	0x03, 0x19
        /*009e*/ 	.short	0x0030


	//----- nvinfo : EIATTR_PARAM_CBANK
	.align		4
        /*00a0*/ 	.byte	0x04, 0x0a
        /*00a2*/ 	.short	(.L_86 - .L_85)
	.align		4
.L_85:
        /*00a4*/ 	.word	index@(.nv.constant0._Z18updateEnemyPhysicsPfS_S_S_Pbif)
        /*00a8*/ 	.short	0x0380
        /*00aa*/ 	.short	0x0030


	//----- nvinfo : EIATTR_SW_WAR
	.align		4
.L_86:
        /*00ac*/ 	.byte	0x04, 0x36
        /*00ae*/ 	.short	(.L_88 - .L_87)
.L_87:
        /*00b0*/ 	.word	0x00000008
.L_88:


//--------------------- .nv.callgraph             --------------------------
	.section	.nv.callgraph,"",@"SHT_CUDA_CALLGRAPH"
	.align	4
	.sectionentsize	8
	.align		4
        /*0000*/ 	.word	0x00000000
	.align		4
        /*0004*/ 	.word	0xffffffff
	.align		4
        /*0008*/ 	.word	0x00000000
	.align		4
        /*000c*/ 	.word	0xfffffffe
	.align		4
        /*0010*/ 	.word	0x00000000
	.align		4
        /*0014*/ 	.word	0xfffffffd
	.align		4
        /*0018*/ 	.word	0x00000000
	.align		4
        /*001c*/ 	.word	0xfffffffc


//--------------------- .nv.constant4             --------------------------
	.section	.nv.constant4,"a",@progbits
	.align	8
	.align		8
.nv.constant4:
        /*0000*/ 	.dword	precalc_xorwow_matrix
	.align		8
        /*0008*/ 	.dword	precalc_xorwow_offset_matrix
	.align		8
        /*0010*/ 	.dword	mrg32k3aM1
	.align		8
        /*0018*/ 	.dword	mrg32k3aM2
	.align		8
        /*0020*/ 	.dword	mrg32k3aM1SubSeq
	.align		8
        /*0028*/ 	.dword	mrg32k3aM2SubSeq
	.align		8
        /*0030*/ 	.dword	mrg32k3aM1Seq
	.align		8
        /*0038*/ 	.dword	mrg32k3aM2Seq


//--------------------- .nv.constant3             --------------------------
	.section	.nv.constant3,"a",@progbits
	.align	8
.nv.constant3:
	.type		__cr_lgamma_table,@object
	.size		__cr_lgamma_table,(.L_8 - __cr_lgamma_table)
__cr_lgamma_table:
        /*0000*/ 	.byte	0x00, 0x00, 0x00, 0x00, 0x00, 0x00, 0x00, 0x00, 0x00, 0x00, 0x00, 0x00, 0x00, 0x00, 0x00, 0x00
        /*0010*/ 	.byte	0xef, 0x39, 0xfa, 0xfe, 0x42, 0x2e, 0xe6, 0x3f, 0x02, 0x20, 0x2a, 0xfa, 0x0b, 0xab, 0xfc, 0x3f
        /*0020*/ 	.byte	0xf9, 0x2c, 0x92, 0x7c, 0xa7, 0x6c, 0x09, 0x40, 0xc9, 0x79, 0x44, 0x3c, 0x64, 0x26, 0x13, 0x40
        /*0030*/ 	.byte	0xca, 0x01, 0xcf, 0x3a, 0x27, 0x51, 0x1a, 0x40, 0x30, 0xcc, 0x2d, 0xf3, 0xe1, 0x0c, 0x21, 0x40
        /*0040*/ 	.byte	0x0d, 0xb7, 0xfc, 0x82, 0x8e, 0x35, 0x25, 0x40
.L_8:


//--------------------- .text._Z21updatePlayerPositionsPfP17curandStateXORWOWif --------------------------
	.section	.text._Z21updatePlayerPositionsPfP17curandStateXORWOWif,"ax",@progbits
	.align	128
        .global         _Z21updatePlayerPositionsPfP17curandStateXORWOWif
        .type           _Z21updatePlayerPositionsPfP17curandStateXORWOWif,@function
        .size           _Z21updatePlayerPositionsPfP17curandStateXORWOWif,(.L_x_31 - _Z21updatePlayerPositionsPfP17curandStateXORWOWif)
        .other          _Z21updatePlayerPositionsPfP17curandStateXORWOWif,@"STO_CUDA_ENTRY STV_DEFAULT"
_Z21updatePlayerPositionsPfP17curandStateXORWOWif:
.text._Z21updatePlayerPositionsPfP17curandStateXORWOWif:
[----:B------:R-:W-:Y:S01]  /*0000*/  LDC R1, c[0x0][0x37c] ;  /* 0x0000df00ff017b82 */ /* 0x000fe20000000800 */
[----:B------:R-:W0:Y:S07]  /*0010*/  S2R R0, SR_TID.X ;  /* 0x0000000000007919 */ /* 0x000e2e0000002100 */
[----:B------:R-:W0:Y:S01]  /*0020*/  S2UR UR4, SR_CTAID.X ;  /* 0x00000000000479c3 */ /* 0x000e220000002500 */
[----:B------:R-:W1:Y:S07]  /*0030*/  LDCU UR5, c[0x0][0x390] ;  /* 0x00007200ff0577ac */ /* 0x000e6e0008000800 */
[----:B------:R-:W0:Y:S02]  /*0040*/  LDC R13, c[0x0][0x360] ;  /* 0x0000d800ff0d7b82 */ /* 0x000e240000000800 */
[----:B0-----:R-:W-:-:S05]  /*0050*/  IMAD R13, R13, UR4, R0 ;  /* 0x000000040d0d7c24 */ /* 0x001fca000f8e0200 */
[----:B-1----:R-:W-:-:S13]  /*0060*/  ISETP.GE.AND P0, PT, R13, UR5, PT ;  /* 0x000000050d007c0c */ /* 0x002fda000bf06270 */
[----:B------:R-:W-:Y:S05]  /*0070*/  @P0 EXIT ;  /* 0x000000000000094d */ /* 0x000fea0003800000 */
[----:B------:R-:W0:Y:S01]  /*0080*/  LDC.64 R4, c[0x0][0x388] ;  /* 0x0000e200ff047b82 */ /* 0x000e220000000a00 */
[----:B------:R-:W1:Y:S07]  /*0090*/  LDCU.64 UR4, c[0x0][0x358] ;  /* 0x00006b00ff0477ac */ /* 0x000e6e0008000a00 */
[----:B------:R-:W2:Y:S01]  /*00a0*/  LDC.64 R10, c[0x0][0x380] ;  /* 0x0000e000ff0a7b82 */ /* 0x000ea20000000a00 */
[----:B------:R-:W-:Y:S01]  /*00b0*/  HFMA2 R17, -RZ, RZ, 0.1171875, 0 ;  /* 0x2f800000ff117431 */ /* 0x000fe200000001ff */
[----:B------:R-:W3:Y:S01]  /*00c0*/  LDCU UR6, c[0x0][0x394] ;  /* 0x00007280ff0677ac */ /* 0x000ee20008000800 */
[----:B0-----:R-:W-:-:S05]  /*00d0*/  IMAD.WIDE R4, R13, 0x30, R4 ;  /* 0x000000300d047825 */ /* 0x001fca00078e0204 */
[----:B-1----:R-:W4:Y:S04]  /*00e0*/  LDG.E.64 R2, desc[UR4][R4.64] ;  /* 0x0000000404027981 */ /* 0x002f28000c1e1b00 */
[----:B------:R-:W5:Y:S04]  /*00f0*/  LDG.E.64 R6, desc[UR4][R4.64+0x10] ;  /* 0x0000100404067981 */ /* 0x000f68000c1e1b00 */
[----:B------:R-:W3:Y:S01]  /*0100*/  LDG.E.64 R8, desc[UR4][R4.64+0x8] ;  /* 0x0000080404087981 */ /* 0x000ee2000c1e1b00 */
[----:B------:R-:W-:-:S05]  /*0110*/  SHF.L.U32 R13, R13, 0x1, RZ ;  /* 0x000000010d0d7819 */ /* 0x000fca00000006ff */
[----:B--2---:R-:W-:Y:S01]  /*0120*/  IMAD.WIDE R10, R13, 0x4, R10 ;  /* 0x000000040d0a7825 */ /* 0x004fe200078e020a */
[----:B----4-:R-:W-:-:S03]  /*0130*/  SHF.R.U32.HI R0, RZ, 0x2, R3 ;  /* 0x00000002ff007819 */ /* 0x010fc60000011603 */
[----:B------:R-:W-:Y:S01]  /*0140*/  VIADD R14, R2, 0xb0f8a ;  /* 0x000b0f8a020e7836 */ /* 0x000fe20000000000 */
[----:B------:R-:W-:Y:S01]  /*0150*/  LOP3.LUT R0, R0, R3, RZ, 0x3c, !PT ;  /* 0x0000000300007212 */ /* 0x000fe200078e3cff */
[----:B-----5:R-:W-:Y:S01]  /*0160*/  IMAD.SHL.U32 R3, R7, 0x10, RZ ;  /* 0x0000001007037824 */ /* 0x020fe200078e00ff */
[----:B------:R-:W-:Y:S01]  /*0170*/  STG.E.64 desc[UR4][R4.64+0x8], R6 ;  /* 0x0000080604007986 */ /* 0x000fe2000c101b04 */
[----:B---3--:R-:W-:Y:S02]  /*0180*/  SHF.R.U32.HI R15, RZ, 0x2, R8 ;  /* 0x00000002ff0f7819 */ /* 0x008fe40000011608 */
[----:B------:R-:W-:Y:S02]  /*0190*/  IMAD.SHL.U32 R12, R0, 0x2, RZ ;  /* 0x00000002000c7824 */ /* 0x000fe400078e00ff */
[----:B------:R-:W-:-:S03]  /*01a0*/  LOP3.LUT R15, R15, R8, RZ, 0x3c, !PT ;  /* 0x000000080f0f7212 */ /* 0x000fc600078e3cff */
[----:B------:R-:W-:Y:S02]  /*01b0*/  LOP3.LUT R12, R0, R12, R3, 0x96, !PT ;  /* 0x0000000c000c7212 */ /* 0x000fe400078e9603 */
[----:B------:R-:W-:Y:S02]  /*01c0*/  SHF.L.U32 R3, R15, 0x1, RZ ;  /* 0x000000010f037819 */ /* 0x000fe400000006ff */
[----:B------:R-:W-:-:S05]  /*01d0*/  LOP3.LUT R8, R12, R7, RZ, 0x3c, !PT ;  /* 0x000000070c087212 */ /* 0x000fca00078e3cff */
[----:B------:R-:W-:-:S05]  /*01e0*/  IMAD.SHL.U32 R0, R8, 0x10, RZ ;  /* 0x0000001008007824 */ /* 0x000fca00078e00ff */
[----:B------:R-:W-:Y:S02]  /*01f0*/  LOP3.LUT R3, R15, R3, R0, 0x96, !PT ;  /* 0x000000030f037212 */ /* 0x000fe400078e9600 */
[----:B------:R-:W-:Y:S02]  /*0200*/  MOV R15, R9 ;  /* 0x00000009000f7202 */ /* 0x000fe40000000f00 */
[----:B------:R-:W-:-:S03]  /*0210*/  LOP3.LUT R9, R3, R8, RZ, 0x3c, !PT ;  /* 0x0000000803097212 */ /* 0x000fc600078e3cff */
[----:B------:R-:W-:Y:S04]  /*0220*/  STG.E.64 desc[UR4][R4.64], R14 ;  /* 0x0000000e04007986 */ /* 0x000fe8000c101b04 */
[----:B------:R0:W-:Y:S04]  /*0230*/  STG.E.64 desc[UR4][R4.64+0x10], R8 ;  /* 0x0000100804007986 */ /* 0x0001e8000c101b04 */
[----:B------:R-:W2:Y:S04]  /*0240*/  LDG.E R3, desc[UR4][R10.64] ;  /* 0x000000040a037981 */ /* 0x000ea8000c1e1900 */
[----:B------:R-:W3:Y:S01]  /*0250*/  LDG.E R13, desc[UR4][R10.64+0x4] ;  /* 0x000004040a0d7981 */ /* 0x000ee2000c1e1900 */
[----:B------:R-:W-:Y:S01]  /*0260*/  IMAD.IADD R0, R9, 0x1, R14 ;  /* 0x0000000109007824 */ /* 0x000fe200078e020e */
[----:B------:R-:W-:-:S04]  /*0270*/  IADD3 R2, PT, PT, R2, 0x587c5, R8 ;  /* 0x000587c502027810 */ /* 0x000fc80007ffe008 */
[----:B------:R-:W-:Y:S02]  /*0280*/  I2FP.F32.U32 R2, R2 ;  /* 0x0000000200027245 */ /* 0x000fe40000201000 */
[----:B------:R-:W-:-:S03]  /*0290*/  I2FP.F32.U32 R0, R0 ;  /* 0x0000000000007245 */ /* 0x000fc60000201000 */
[-C--:B------:R-:W-:Y:S02]  /*02a0*/  FFMA R2, R2, R17.reuse, 1.1641532182693481445e-10 ;  /* 0x2f00000002027423 */ /* 0x080fe40000000011 */
[----:B------:R-:W-:Y:S02]  /*02b0*/  FFMA R0, R0, R17, 1.1641532182693481445e-10 ;  /* 0x2f00000000007423 */ /* 0x000fe40000000011 */
[----:B------:R-:W-:Y:S02]  /*02c0*/  FADD R2, R2, -0.5 ;  /* 0xbf00000002027421 */ /* 0x000fe40000000000 */
[----:B------:R-:W-:Y:S02]  /*02d0*/  FADD R0, R0, -0.5 ;  /* 0xbf00000000007421 */ /* 0x000fe40000000000 */
[----:B------:R-:W-:Y:S02]  /*02e0*/  FADD R2, R2, R2 ;  /* 0x0000000202027221 */ /* 0x000fe40000000000 */
[----:B------:R-:W-:-:S02]  /*02f0*/  FADD R0, R0, R0 ;  /* 0x0000000000007221 */ /* 0x000fc40000000000 */
[----:B------:R-:W-:Y:S02]  /*0300*/  FMUL R2, R2, 150 ;  /* 0x4316000002027820 */ /* 0x000fe40000400000 */
[----:B------:R-:W-:Y:S02]  /*0310*/  FMUL R0, R0, 150 ;  /* 0x4316000000007820 */ /* 0x000fe40000400000 */
[----:B--2---:R-:W-:Y:S02]  /*0320*/  FFMA R2, R2, UR6, R3 ;  /* 0x0000000602027c23 */ /* 0x004fe40008000003 */
[----:B---3--:R-:W-:-:S03]  /*0330*/  FFMA R0, R0, UR6, R13 ;  /* 0x0000000600007c23 */ /* 0x008fc6000800000d */
[----:B------:R-:W-:Y:S02]  /*0340*/  FMNMX R2, R2, 775, PT ;  /* 0x4441c00002027809 */ /* 0x000fe40003800000 */
[----:B------:R-:W-:Y:S02]  /*0350*/  FMNMX R0, R0, 575, PT ;  /* 0x440fc00000007809 */ /* 0x000fe40003800000 */
[----:B------:R-:W-:Y:S02]  /*0360*/  FMNMX R3, R2, 25, !PT ;  /* 0x41c8000002037809 */ /* 0x000fe40007800000 */
[----:B0-----:R-:W-:-:S03]  /*0370*/  FMNMX R5, R0, 25, !PT ;  /* 0x41c8000000057809 */ /* 0x001fc60007800000 */
[----:B------:R-:W-:Y:S04]  /*0380*/  STG.E desc[UR4][R10.64], R3 ;  /* 0x000000030a007986 */ /* 0x000fe8000c101904 */
[----:B------:R-:W-:Y:S01]  /*0390*/  STG.E desc[UR4][R10.64+0x4], R5 ;  /* 0x000004050a007986 */ /* 0x000fe2000c101904 */
[----:B------:R-:W-:Y:S05]  /*03a0*/  EXIT ;  /* 0x000000000000794d */ /* 0x000fea0003800000 */
.L_x_0:
[----:B------:R-:W-:-:S00]  /*03b0*/  BRA `(.L_x_0) ;  /* 0xfffffffc00fc7947 */ /* 0x000fc0000383ffff */
[----:B------:R-:W-:-:S00]  /*03c0*/  NOP ;  /* 0x0000000000007918 */ /* 0x000fc00000000000 */
        /* <DEDUP_REMOVED lines=11> */
.L_x_31:


//--------------------- .text._Z19initializePositionsPfS_P17curandStateXORWOWi --------------------------
	.section	.text._Z19initializePositionsPfS_P17curandStateXORWOWi,"ax",@progbits
	.align	128
        .global         _Z19initializePositionsPfS_P17curandStateXORWOWi
        .type           _Z19initializePositionsPfS_P17curandStateXORWOWi,@function
        .size           _Z19initializePositionsPfS_P17curandStateXORWOWi,(.L_x_32 - _Z19initializePositionsPfS_P17curandStateXORWOWi)
        .other          _Z19initializePositionsPfS_P17curandStateXORWOWi,@"STO_CUDA_ENTRY STV_DEFAULT"
_Z19initializePositionsPfS_P17curandStateXORWOWi:
.text._Z19initializePositionsPfS_P17curandStateXORWOWi:
        /* <DEDUP_REMOVED lines=9> */
[C---:B------:R-:W-:Y:S01]  /*0090*/  VIADD R4, R0.reuse, 0x4d2 ;  /* 0x000004d200047836 */ /* 0x040fe20000000000 */
[----:B------:R-:W1:Y:S01]  /*00a0*/  LDCU.64 UR4, c[0x0][0x358] ;  /* 0x00006b00ff0477ac */ /* 0x000e620008000a00 */
[----:B------:R-:W-:Y:S01]  /*00b0*/  IMAD.MOV.U32 R6, RZ, RZ, -0x266e14b1 ;  /* 0xd991eb4fff067424 */ /* 0x000fe200078e00ff */
[----:B------:R-:W-:Y:S01]  /*00c0*/  ISETP.GT.AND P0, PT, R0, -0x4d3, PT ;  /* 0xfffffb2d0000780c */ /* 0x000fe20003f04270 */
[----:B------:R-:W-:Y:S01]  /*00d0*/  BSSY.RECONVERGENT B0, `(.L_x_1) ;  /* 0x00000e1000007945 */ /* 0x000fe20003800200 */
[----:B------:R-:W-:Y:S02]  /*00e0*/  LOP3.LUT R4, R4, 0xaad26b49, RZ, 0x3c, !PT ;  /* 0xaad26b4904047812 */ /* 0x000fe400078e3cff */
[----:B------:R-:W-:Y:S02]  /*00f0*/  SEL R6, R6, 0x8bf16996, P0 ;  /* 0x8bf1699606067807 */ /* 0x000fe40000000000 */
[----:B------:R-:W-:Y:S01]  /*0100*/  ISETP.NE.AND P0, PT, R0, RZ, PT ;  /* 0x000000ff0000720c */ /* 0x000fe20003f05270 */
[----:B------:R-:W-:Y:S01]  /*0110*/  IMAD R5, R4, 0x4182bed5, RZ ;  /* 0x4182bed504057824 */ /* 0x000fe200078e02ff */
[C---:B------:R-:W-:Y:S01]  /*0120*/  LOP3.LUT R4, R6.reuse, 0x5491333, RZ, 0x3c, !PT ;  /* 0x0549133306047812 */ /* 0x040fe200078e3cff */
[----:B------:R-:W-:-:S02]  /*0130*/  VIADD R7, R6, 0x1f123bb5 ;  /* 0x1f123bb506077836 */ /* 0x000fc40000000000 */
[C---:B------:R-:W-:Y:S01]  /*0140*/  IMAD.IADD R10, R5.reuse, 0x1, R6 ;  /* 0x00000001050a7824 */ /* 0x040fe200078e0206 */
[C---:B------:R-:W-:Y:S01]  /*0150*/  LOP3.LUT R6, R5.reuse, 0x159a55e5, RZ, 0x3c, !PT ;  /* 0x159a55e505067812 */ /* 0x040fe200078e3cff */
[C---:B------:R-:W-:Y:S02]  /*0160*/  VIADD R11, R5.reuse, 0x75bcd15 ;  /* 0x075bcd15050b7836 */ /* 0x040fe40000000000 */
[----:B------:R-:W-:Y:S02]  /*0170*/  VIADD R5, R5, 0x583f19 ;  /* 0x00583f1905057836 */ /* 0x000fe40000000000 */
[----:B------:R-:W-:Y:S02]  /*0180*/  VIADD R10, R10, 0x64f0c9 ;  /* 0x0064f0c90a0a7836 */ /* 0x000fe40000000000 */
[----:B0-----:R-:W-:-:S05]  /*0190*/  IMAD.WIDE R2, R0, 0x30, R2 ;  /* 0x0000003000027825 */ /* 0x001fca00078e0202 */
[----:B-1----:R0:W-:Y:S04]  /*01a0*/  STG.E.64 desc[UR4][R2.64+0x8], R6 ;  /* 0x0000080602007986 */ /* 0x0021e8000c101b04 */
[----:B------:R0:W-:Y:S04]  /*01b0*/  STG.E.64 desc[UR4][R2.64+0x10], R4 ;  /* 0x0000100402007986 */ /* 0x0001e8000c101b04 */
[----:B------:R0:W-:Y:S01]  /*01c0*/  STG.E.64 desc[UR4][R2.64], R10 ;  /* 0x0000000a02007986 */ /* 0x0001e2000c101b04 */
[----:B------:R-:W-:Y:S05]  /*01d0*/  @!P0 BRA `(.L_x_2) ;  /* 0x0000000c00408947 */ /* 0x000fea0003800000 */
[--C-:B0-----:R-:W-:Y:S01]  /*01e0*/  SHF.R.S32.HI R10, RZ, 0x1f, R0.reuse ;  /* 0x0000001fff0a7819 */ /* 0x101fe20000011400 */
[----:B------:R-:W-:Y:S02]  /*01f0*/  IMAD.MOV.U32 R15, RZ, RZ, R0 ;  /* 0x000000ffff0f7224 */ /* 0x000fe400078e0000 */
[----:B------:R-:W-:-:S07]  /*0200*/  IMAD.MOV.U32 R14, RZ, RZ, RZ ;  /* 0x000000ffff0e7224 */ /* 0x000fce00078e00ff */
.L_x_8:
[----:B------:R-:W-:Y:S01]  /*0210*/  LOP3.LUT R16, R15, 0x3, RZ, 0xc0, !PT ;  /* 0x000000030f107812 */ /* 0x000fe200078ec0ff */
[----:B------:R-:W-:Y:S03]  /*0220*/  BSSY.RECONVERGENT B1, `(.L_x_3) ;  /* 0x00000c5000017945 */ /* 0x000fe60003800200 */
[----:B------:R-:W-:-:S04]  /*0230*/  ISETP.NE.U32.AND P0, PT, R16, RZ, PT ;  /* 0x000000ff1000720c */ /* 0x000fc80003f05070 */
[----:B------:R-:W-:-:S13]  /*0240*/  ISETP.NE.AND.EX P0, PT, RZ, RZ, PT, P0 ;  /* 0x000000ffff00720c */ /* 0x000fda0003f05300 */
[----:B0-----:R-:W-:Y:S05]  /*0250*/  @!P0 BRA `(.L_x_4) ;  /* 0x0000000c00048947 */ /* 0x001fea0003800000 */
[----:B------:R-:W0:Y:S01]  /*0260*/  LDC.64 R8, c[0x4][RZ] ;  /* 0x01000000ff087b82 */ /* 0x000e220000000a00 */
[----:B------:R-:W-:Y:S02]  /*0270*/  IMAD.MOV.U32 R17, RZ, RZ, RZ ;  /* 0x000000ffff117224 */ /* 0x000fe400078e00ff */
[----:B0-----:R-:W-:-:S07]  /*0280*/  IMAD.WIDE.U32 R8, R14, 0xc80, R8 ;  /* 0x00000c800e087825 */ /* 0x001fce00078e0008 */
.L_x_7:
[----:B------:R-:W-:Y:S01]  /*0290*/  IMAD.MOV.U32 R19, RZ, RZ, RZ ;  /* 0x000000ffff137224 */ /* 0x000fe200078e00ff */
[----:B0-----:R-:W-:Y:S02]  /*02a0*/  CS2R R4, SRZ ;  /* 0x0000000000047805 */ /* 0x001fe4000001ff00 */
[----:B------:R-:W-:Y:S01]  /*02b0*/  CS2R R6, SRZ ;  /* 0x0000000000067805 */ /* 0x000fe2000001ff00 */
[----:B------:R-:W-:-:S07]  /*02c0*/  IMAD.MOV.U32 R11, RZ, RZ, RZ ;  /* 0x000000ffff0b7224 */ /* 0x000fce00078e00ff */
.L_x_6:
[----:B------:R-:W-:-:S05]  /*02d0*/  IMAD.WIDE.U32 R12, R19, 0x4, R2 ;  /* 0x00000004130c7825 */ /* 0x000fca00078e0002 */
[----:B------:R0:W5:Y:S01]  /*02e0*/  LDG.E R18, desc[UR4][R12.64+0x4] ;  /* 0x000004040c127981 */ /* 0x000162000c1e1900 */
[----:B------:R-:W-:Y:S02]  /*02f0*/  IMAD.SHL.U32 R20, R19, 0x20, RZ ;  /* 0x0000002013147824 */ /* 0x000fe400078e00ff */
[----:B------:R-:W-:-:S07]  /*0300*/  IMAD.MOV.U32 R21, RZ, RZ, RZ ;  /* 0x000000ffff157224 */ /* 0x000fce00078e00ff */
.L_x_5:
[----:B-----5:R-:W-:Y:S01]  /*0310*/  SHF.R.U32.HI R24, RZ, R21, R18 ;  /* 0x00000015ff187219 */ /* 0x020fe20000011612 */
[----:B0-----:R-:W-:-:S03]  /*0320*/  IMAD.IADD R12, R20, 0x1, R21 ;  /* 0x00000001140c7824 */ /* 0x001fc600078e0215 */
[----:B------:R-:W-:-:S04]  /*0330*/  LOP3.LUT R13, R24, 0x1, RZ, 0xc0, !PT ;  /* 0x00000001180d7812 */ /* 0x000fc800078ec0ff */
[----:B------:R-:W-:Y:S01]  /*0340*/  ISETP.NE.U32.AND P0, PT, R13, 0x1, PT ;  /* 0x000000010d00780c */ /* 0x000fe20003f05070 */
[----:B------:R-:W-:-:S03]  /*0350*/  IMAD R13, R12, 0x5, RZ ;  /* 0x000000050c0d7824 */ /* 0x000fc600078e02ff */
[----:B------:R-:W-:Y:S01]  /*0360*/  R2P PR, R24, 0x7e ;  /* 0x0000007e18007804 */ /* 0x000fe20000000000 */
[----:B------:R-:W-:-:S08]  /*0370*/  IMAD.WIDE.U32 R12, R13, 0x4, R8 ;  /* 0x000000040d0c7825 */ /* 0x000fd000078e0008 */
[----:B------:R-:W2:Y:S04]  /*0380*/  @!P0 LDG.E R22, desc[UR4][R12.64+0x10] ;  /* 0x000010040c168981 */ /* 0x000ea8000c1e1900 */
[----:B------:R-:W3:Y:S04]  /*0390*/  @P1 LDG.E R26, desc[UR4][R12.64+0x24] ;  /* 0x000024040c1a1981 */ /* 0x000ee8000c1e1900 */
[----:B------:R-:W4:Y:S04]  /*03a0*/  @P2 LDG.E R28, desc[UR4][R12.64+0x38] ;  /* 0x000038040c1c2981 */ /* 0x000f28000c1e1900 */
[----:B------:R-:W4:Y:S04]  /*03b0*/  @P3 LDG.E R23, desc[UR4][R12.64+0x4c] ;  /* 0x00004c040c173981 */ /* 0x000f28000c1e1900 */
[----:B------:R-:W4:Y:S01]  /*03c0*/  @P1 LDG.E R25, desc[UR4][R12.64+0x20] ;  /* 0x000020040c191981 */ /* 0x000f22000c1e1900 */
[----:B--2---:R-:W-:-:S03]  /*03d0*/  @!P0 LOP3.LUT R5, R5, R22, RZ, 0x3c, !PT ;  /* 0x0000001605058212 */ /* 0x004fc600078e3cff */
[----:B------:R-:W2:Y:S01]  /*03e0*/  @!P0 LDG.E R22, desc[UR4][R12.64] ;  /* 0x000000040c168981 */ /* 0x000ea2000c1e1900 */
[----:B---3--:R-:W-:-:S03]  /*03f0*/  @P1 LOP3.LUT R5, R5, R26, RZ, 0x3c, !PT ;  /* 0x0000001a05051212 */ /* 0x008fc600078e3cff */
[----:B------:R-:W3:Y:S01]  /*0400*/  @P4 LDG.E R26, desc[UR4][R12.64+0x60] ;  /* 0x000060040c1a4981 */ /* 0x000ee2000c1e1900 */
[----:B----4-:R-:W-:-:S03]  /*0410*/  @P2 LOP3.LUT R5, R5, R28, RZ, 0x3c, !PT ;  /* 0x0000001c05052212 */ /* 0x010fc600078e3cff */
[----:B------:R-:W4:Y:S01]  /*0420*/  @P5 LDG.E R28, desc[UR4][R12.64+0x74] ;  /* 0x000074040c1c5981 */ /* 0x000f22000c1e1900 */
[----:B------:R-:W-:-:S03]  /*0430*/  @P3 LOP3.LUT R5, R5, R23, RZ, 0x3c, !PT ;  /* 0x0000001705053212 */ /* 0x000fc600078e3cff */
[----:B------:R-:W4:Y:S01]  /*0440*/  @!P0 LDG.E R23, desc[UR4][R12.64+0x4] ;  /* 0x000004040c178981 */ /* 0x000f22000c1e1900 */
[----:B--2---:R-:W-:-:S03]  /*0450*/  @!P0 LOP3.LUT R11, R11, R22, RZ, 0x3c, !PT ;  /* 0x000000160b0b8212 */ /* 0x004fc600078e3cff */
[----:B------:R-:W2:Y:S01]  /*0460*/  @!P0 LDG.E R22, desc[UR4][R12.64+0x8] ;  /* 0x000008040c168981 */ /* 0x000ea2000c1e1900 */
[----:B---3--:R-:W-:-:S03]  /*0470*/  @P4 LOP3.LUT R5, R5, R26, RZ, 0x3c, !PT ;  /* 0x0000001a05054212 */ /* 0x008fc600078e3cff */
[----:B------:R-:W3:Y:S01]  /*0480*/  @P1 LDG.E R26, desc[UR4][R12.64+0x14] ;  /* 0x000014040c1a1981 */ /* 0x000ee2000c1e1900 */
[----:B----4-:R-:W-:-:S03]  /*0490*/  @!P0 LOP3.LUT R6, R6, R23, RZ, 0x3c, !PT ;  /* 0x0000001706068212 */ /* 0x010fc600078e3cff */
[----:B------:R-:W4:Y:S01]  /*04a0*/  @!P0 LDG.E R23, desc[UR4][R12.64+0xc] ;  /* 0x00000c040c178981 */ /* 0x000f22000c1e1900 */
[----:B--2---:R-:W-:-:S03]  /*04b0*/  @!P0 LOP3.LUT R7, R7, R22, RZ, 0x3c, !PT ;  /* 0x0000001607078212 */ /* 0x004fc600078e3cff */
[----:B------:R-:W2:Y:S01]  /*04c0*/  @P1 LDG.E R22, desc[UR4][R12.64+0x1c] ;  /* 0x00001c040c161981 */ /* 0x000ea2000c1e1900 */
[----:B---3--:R-:W-:-:S03]  /*04d0*/  @P1 LOP3.LUT R11, R11, R26, RZ, 0x3c, !PT ;  /* 0x0000001a0b0b1212 */ /* 0x008fc600078e3cff */
[----:B------:R-:W3:Y:S01]  /*04e0*/  @P2 LDG.E R26, desc[UR4][R12.64+0x28] ;  /* 0x000028040c1a2981 */ /* 0x000ee2000c1e1900 */
[----:B----4-:R-:W-:-:S03]  /*04f0*/  @!P0 LOP3.LUT R4, R4, R23, RZ, 0x3c, !PT ;  /* 0x0000001704048212 */ /* 0x010fc600078e3cff */
[----:B------:R-:W4:Y:S01]  /*0500*/  @P1 LDG.E R23, desc[UR4][R12.64+0x18] ;  /* 0x000018040c171981 */ /* 0x000f22000c1e1900 */
[----:B------:R-:W-:-:S03]  /*0510*/  @P1 LOP3.LUT R4, R4, R25, RZ, 0x3c, !PT ;  /* 0x0000001904041212 */ /* 0x000fc600078e3cff */
[----:B------:R-:W4:Y:S01]  /*0520*/  @P2 LDG.E R25, desc[UR4][R12.64+0x34] ;  /* 0x000034040c192981 */ /* 0x000f22000c1e1900 */
[----:B--2---:R-:W-:-:S03]  /*0530*/  @P1 LOP3.LUT R7, R7, R22, RZ, 0x3c, !PT ;  /* 0x0000001607071212 */ /* 0x004fc600078e3cff */
[----:B------:R-:W2:Y:S01]  /*0540*/  @P2 LDG.E R22, desc[UR4][R12.64+0x30] ;  /* 0x000030040c162981 */ /* 0x000ea2000c1e1900 */
[----:B---3--:R-:W-:-:S03]  /*0550*/  @P2 LOP3.LUT R11, R11, R26, RZ, 0x3c, !PT ;  /* 0x0000001a0b0b2212 */ /* 0x008fc600078e3cff */
[----:B------:R-:W3:Y:S01]  /*0560*/  @P3 LDG.E R26, desc[UR4][R12.64+0x3c] ;  /* 0x00003c040c1a3981 */ /* 0x000ee2000c1e1900 */
[----:B----4-:R-:W-:-:S03]  /*0570*/  @P1 LOP3.LUT R6, R6, R23, RZ, 0x3c, !PT ;  /* 0x0000001706061212 */ /* 0x010fc600078e3cff */
        /* <DEDUP_REMOVED lines=25> */
[----:B------:R-:W-:Y:S02]  /*0710*/  LOP3.LUT P0, RZ, R24, 0x80, RZ, 0xc0, !PT ;  /* 0x0000008018ff7812 */ /* 0x000fe4000780c0ff */
[----:B------:R-:W-:Y:S02]  /*0720*/  @P5 LOP3.LUT R4, R4, R25, RZ, 0x3c, !PT ;  /* 0x0000001904045212 */ /* 0x000fe400078e3cff */
[----:B------:R-:W4:Y:S01]  /*0730*/  @P6 LDG.E R25, desc[UR4][R12.64+0x84] ;  /* 0x000084040c196981 */ /* 0x000f22000c1e1900 */
[----:B--2---:R-:W-:-:S03]  /*0740*/  @P5 LOP3.LUT R7, R7, R22, RZ, 0x3c, !PT ;  /* 0x0000001607075212 */ /* 0x004fc600078e3cff */
[----:B------:R-:W2:Y:S01]  /*0750*/  @P6 LDG.E R22, desc[UR4][R12.64+0x80] ;  /* 0x000080040c166981 */ /* 0x000ea2000c1e1900 */
[----:B---3--:R-:W-:-:S04]  /*0760*/  @P6 LOP3.LUT R11, R11, R26, RZ, 0x3c, !PT ;  /* 0x0000001a0b0b6212 */ /* 0x008fc800078e3cff */
[----:B------:R-:W3:Y:S01]  /*0770*/  @P0 LDG.E R26, desc[UR4][R12.64+0x8c] ;  /* 0x00008c040c1a0981 */ /* 0x000ee2000c1e1900 */
[----:B----4-:R-:W-:-:S03]  /*0780*/  @P5 LOP3.LUT R6, R6, R23, RZ, 0x3c, !PT ;  /* 0x0000001706065212 */ /* 0x010fc600078e3cff */
[----:B------:R-:W4:Y:S01]  /*0790*/  @P6 LDG.E R23, desc[UR4][R12.64+0x7c] ;  /* 0x00007c040c176981 */ /* 0x000f22000c1e1900 */
[----:B------:R-:W-:-:S03]  /*07a0*/  @P5 LOP3.LUT R5, R5, R28, RZ, 0x3c, !PT ;  /* 0x0000001c05055212 */ /* 0x000fc600078e3cff */
        /* <DEDUP_REMOVED lines=9> */
[----:B------:R-:W-:Y:S02]  /*0840*/  @P6 LOP3.LUT R5, R5, R28, RZ, 0x3c, !PT ;  /* 0x0000001c05056212 */ /* 0x000fe400078e3cff */
[----:B------:R-:W-:Y:S02]  /*0850*/  @P0 LOP3.LUT R4, R4, R25, RZ, 0x3c, !PT ;  /* 0x0000001904040212 */ /* 0x000fe400078e3cff */
[----:B--2---:R-:W-:Y:S02]  /*0860*/  @P0 LOP3.LUT R7, R7, R22, RZ, 0x3c, !PT ;  /* 0x0000001607070212 */ /* 0x004fe400078e3cff */
[----:B---3--:R-:W-:Y:S02]  /*0870*/  @P0 LOP3.LUT R5, R5, R26, RZ, 0x3c, !PT ;  /* 0x0000001a05050212 */ /* 0x008fe400078e3cff */
[----:B----4-:R-:W-:Y:S02]  /*0880*/  @P0 LOP3.LUT R6, R6, R23, RZ, 0x3c, !PT ;  /* 0x0000001706060212 */ /* 0x010fe400078e3cff */
[----:B------:R-:W-:-:S13]  /*0890*/  R2P PR, R24.B1, 0x7f ;  /* 0x0000007f18007804 */ /* 0x000fda0000001000 */
[----:B------:R-:W2:Y:S04]  /*08a0*/  @P0 LDG.E R22, desc[UR4][R12.64+0xa0] ;  /* 0x0000a0040c160981 */ /* 0x000ea8000c1e1900 */
[----:B------:R-:W3:Y:S04]  /*08b0*/  @P0 LDG.E R23, desc[UR4][R12.64+0xa4] ;  /* 0x0000a4040c170981 */ /* 0x000ee8000c1e1900 */
[----:B------:R-:W4:Y:S04]  /*08c0*/  @P0 LDG.E R26, desc[UR4][R12.64+0xa8] ;  /* 0x0000a8040c1a0981 */ /* 0x000f28000c1e1900 */
[----:B------:R-:W4:Y:S04]  /*08d0*/  @P0 LDG.E R25, desc[UR4][R12.64+0xac] ;  /* 0x0000ac040c190981 */ /* 0x000f28000c1e1900 */
        /* <DEDUP_REMOVED lines=11> */
[----:B------:R-:W-:Y:S02]  /*0990*/  LOP3.LUT P0, RZ, R24, 0x8000, RZ, 0xc0, !PT ;  /* 0x0000800018ff7812 */ /* 0x000fe4000780c0ff */
[----:B---3--:R-:W-:Y:S01]  /*09a0*/  @P1 LOP3.LUT R4, R4, R23, RZ, 0x3c, !PT ;  /* 0x0000001704041212 */ /* 0x008fe200078e3cff */
[----:B------:R-:W3:Y:S01]  /*09b0*/  @P2 LDG.E R24, desc[UR4][R12.64+0xc8] ;  /* 0x0000c8040c182981 */ /* 0x000ee2000c1e1900 */
[----:B----4-:R-:W-:-:S03]  /*09c0*/  @P1 LOP3.LUT R11, R11, R26, RZ, 0x3c, !PT ;  /* 0x0000001a0b0b1212 */ /* 0x010fc600078e3cff */
[----:B------:R-:W4:Y:S01]  /*09d0*/  @P2 LDG.E R26, desc[UR4][R12.64+0xd0] ;  /* 0x0000d0040c1a2981 */ /* 0x000f22000c1e1900 */
[----:B------:R-:W-:-:S03]  /*09e0*/  @P1 LOP3.LUT R6, R6, R25, RZ, 0x3c, !PT ;  /* 0x0000001906061212 */ /* 0x000fc600078e3cff */
[----:B------:R-:W4:Y:S04]  /*09f0*/  @P2 LDG.E R25, desc[UR4][R12.64+0xcc] ;  /* 0x0000cc040c192981 */ /* 0x000f28000c1e1900 */
        /* <DEDUP_REMOVED lines=53> */
[----:B------:R-:W-:-:S05]  /*0d50*/  VIADD R21, R21, 0x10 ;  /* 0x0000001015157836 */ /* 0x000fca0000000000 */
[----:B------:R-:W-:Y:S02]  /*0d60*/  ISETP.NE.AND P1, PT, R21, 0x20, PT ;  /* 0x000000201500780c */ /* 0x000fe40003f25270 */
[----:B--2---:R-:W-:Y:S02]  /*0d70*/  @P6 LOP3.LUT R5, R5, R22, RZ, 0x3c, !PT ;  /* 0x0000001605056212 */ /* 0x004fe400078e3cff */
[----:B---3--:R-:W-:Y:S02]  /*0d80*/  @P0 LOP3.LUT R11, R11, R24, RZ, 0x3c, !PT ;  /* 0x000000180b0b0212 */ /* 0x008fe400078e3cff */
[----:B------:R-:W-:Y:S02]  /*0d90*/  @P0 LOP3.LUT R5, R5, R28, RZ, 0x3c, !PT ;  /* 0x0000001c05050212 */ /* 0x000fe400078e3cff */
[----:B----4-:R-:W-:Y:S02]  /*0da0*/  @P0 LOP3.LUT R7, R7, R26, RZ, 0x3c, !PT ;  /* 0x0000001a07070212 */ /* 0x010fe400078e3cff */
[----:B------:R-:W-:-:S02]  /*0db0*/  @P0 LOP3.LUT R4, R4, R25, RZ, 0x3c, !PT ;  /* 0x0000001904040212 */ /* 0x000fc400078e3cff */
[----:B------:R-:W-:Y:S01]  /*0dc0*/  @P0 LOP3.LUT R6, R6, R23, RZ, 0x3c, !PT ;  /* 0x0000001706060212 */ /* 0x000fe200078e3cff */
[----:B------:R-:W-:Y:S06]  /*0dd0*/  @P1 BRA `(.L_x_5) ;  /* 0xfffffff4004c1947 */ /* 0x000fec000383ffff */
[----:B------:R-:W-:-:S05]  /*0de0*/  VIADD R19, R19, 0x1 ;  /* 0x0000000113137836 */ /* 0x000fca0000000000 */
[----:B------:R-:W-:-:S13]  /*0df0*/  ISETP.NE.AND P0, PT, R19, 0x5, PT ;  /* 0x000000051300780c */ /* 0x000fda0003f05270 */
[----:B------:R-:W-:Y:S05]  /*0e00*/  @P0 BRA `(.L_x_6) ;  /* 0xfffffff400300947 */ /* 0x000fea000383ffff */
[----:B------:R0:W-:Y:S01]  /*0e10*/  STG.E desc[UR4][R2.64+0x4], R11 ;  /* 0x0000040b02007986 */ /* 0x0001e2000c101904 */
[----:B------:R-:W-:-:S03]  /*0e20*/  VIADD R17, R17, 0x1 ;  /* 0x0000000111117836 */ /* 0x000fc60000000000 */
[----:B------:R0:W-:Y:S02]  /*0e30*/  STG.E.64 desc[UR4][R2.64+0x8], R6 ;  /* 0x0000080602007986 */ /* 0x0001e4000c101b04 */
[----:B------:R-:W-:Y:S02]  /*0e40*/  ISETP.GE.U32.AND P0, PT, R17, R16, PT ;  /* 0x000000101100720c */ /* 0x000fe40003f06070 */
[----:B------:R0:W-:Y:S11]  /*0e50*/  STG.E.64 desc[UR4][R2.64+0x10], R4 ;  /* 0x0000100402007986 */ /* 0x0001f6000c101b04 */
[----:B------:R-:W-:Y:S05]  /*0e60*/  @!P0 BRA `(.L_x_7) ;  /* 0xfffffff400088947 */ /* 0x000fea000383ffff */
.L_x_4:
[----:B------:R-:W-:Y:S05]  /*0e70*/  BSYNC.RECONVERGENT B1 ;  /* 0x0000000000017941 */ /* 0x000fea0003800200 */
.L_x_3:
[C---:B------:R-:W-:Y:S01]  /*0e80*/  ISETP.GT.U32.AND P0, PT, R15.reuse, 0x3, PT ;  /* 0x000000030f00780c */ /* 0x040fe20003f04070 */
[----:B------:R-:W-:Y:S01]  /*0e90*/  VIADD R14, R14, 0x1 ;  /* 0x000000010e0e7836 */ /* 0x000fe20000000000 */
[--C-:B------:R-:W-:Y:S02]  /*0ea0*/  SHF.R.U64 R15, R15, 0x2, R10.reuse ;  /* 0x000000020f0f7819 */ /* 0x100fe4000000120a */
[----:B------:R-:W-:Y:S02]  /*0eb0*/  ISETP.GT.U32.AND.EX P0, PT, R10, RZ, PT, P0 ;  /* 0x000000ff0a00720c */ /* 0x000fe40003f04100 */
[----:B------:R-:W-:-:S11]  /*0ec0*/  SHF.R.U32.HI R10, RZ, 0x2, R10 ;  /* 0x00000002ff0a7819 */ /* 0x000fd6000001160a */
[----:B------:R-:W-:Y:S05]  /*0ed0*/  @P0 BRA `(.L_x_8) ;  /* 0xfffffff000cc0947 */ /* 0x000fea000383ffff */
.L_x_2:
[----:B------:R-:W-:Y:S05]  /*0ee0*/  BSYNC.RECONVERGENT B0 ;  /* 0x0000000000007941 */ /* 0x000fea0003800200 */
.L_x_1:
[C---:B------:R-:W-:Y:S01]  /*0ef0*/  VIADD R9, R0.reuse, 0x4d2 ;  /* 0x000004d200097836 */ /* 0x040fe20000000000 */
[----:B------:R-:W-:Y:S01]  /*0f00*/  SHF.R.U32.HI R8, RZ, 0x2, R11 ;  /* 0x00000002ff087819 */ /* 0x000fe2000001160b */
[----:B------:R-:W-:Y:S01]  /*0f10*/  IMAD.MOV.U32 R14, RZ, RZ, -0x266e14b1 ;  /* 0xd991eb4fff0e7424 */ /* 0x000fe200078e00ff */
[----:B------:R-:W-:Y:S01]  /*0f20*/  ISETP.GT.AND P0, PT, R0, -0x4d3, PT ;  /* 0xfffffb2d0000780c */ /* 0x000fe20003f04270 */
[----:B------:R-:W-:Y:S01]  /*0f30*/  IMAD.MOV.U32 R15, RZ, RZ, R4 ;  /* 0x000000ffff0f7224 */ /* 0x000fe200078e0004 */
[----:B------:R-:W-:Y:S01]  /*0f40*/  LOP3.LUT R12, R9, 0xaad26b49, RZ, 0x3c, !PT ;  /* 0xaad26b49090c7812 */ /* 0x000fe200078e3cff */
[----:B------:R-:W-:Y:S01]  /*0f50*/  IMAD.SHL.U32 R9, R5, 0x10, RZ ;  /* 0x0000001005097824 */ /* 0x000fe200078e00ff */
[----:B------:R-:W-:Y:S01]  /*0f60*/  LOP3.LUT R8, R8, R11, RZ, 0x3c, !PT ;  /* 0x0000000b08087212 */ /* 0x000fe200078e3cff */
[----:B------:R-:W-:Y:S01]  /*0f70*/  IMAD.MOV.U32 R16, RZ, RZ, R5 ;  /* 0x000000ffff107224 */ /* 0x000fe200078e0005 */
[----:B------:R-:W-:Y:S01]  /*0f80*/  SEL R14, R14, 0x8bf16996, P0 ;  /* 0x8bf169960e0e7807 */ /* 0x000fe20000000000 */
[----:B------:R-:W-:Y:S01]  /*0f90*/  IMAD R13, R12, 0x4182bed5, RZ ;  /* 0x4182bed50c0d7824 */ /* 0x000fe200078e02ff */
[----:B0-----:R-:W0:Y:S01]  /*0fa0*/  LDC.64 R10, c[0x0][0x380] ;  /* 0x0000e000ff0a7b82 */ /* 0x001e220000000a00 */
[----:B------:R-:W-:Y:S01]  /*0fb0*/  IMAD.SHL.U32 R12, R8, 0x2, RZ ;  /* 0x00000002080c7824 */ /* 0x000fe200078e00ff */
[----:B------:R-:W-:Y:S01]  /*0fc0*/  STG.E.64 desc[UR4][R2.64+0x18], RZ ;  /* 0x000018ff02007986 */ /* 0x000fe2000c101b04 */
[----:B------:R-:W-:-:S02]  /*0fd0*/  IMAD.IADD R13, R13, 0x1, R14 ;  /* 0x000000010d0d7824 */ /* 0x000fc400078e020e */
[----:B------:R-:W-:Y:S01]  /*0fe0*/  IMAD.SHL.U32 R4, R0, 0x2, RZ ;  /* 0x0000000200047824 */ /* 0x000fe200078e00ff */
[----:B------:R-:W-:Y:S01]  /*0ff0*/  LOP3.LUT R12, R8, R12, R9, 0x96, !PT ;  /* 0x0000000c080c7212 */ /* 0x000fe200078e9609 */
[----:B------:R-:W-:Y:S01]  /*1000*/  IMAD.MOV.U32 R8, RZ, RZ, 0x2f800000 ;  /* 0x2f800000ff087424 */ /* 0x000fe200078e00ff */
[----:B------:R-:W-:Y:S01]  /*1010*/  STG.E desc[UR4][R2.64+0x20], RZ ;  /* 0x000020ff02007986 */ /* 0x000fe2000c101904 */
[----:B------:R-:W-:Y:S01]  /*1020*/  IMAD.MOV.U32 R14, RZ, RZ, R7 ;  /* 0x000000ffff0e7224 */ /* 0x000fe200078e0007 */
[----:B------:R-:W-:Y:S01]  /*1030*/  LOP3.LUT R17, R12, R5, RZ, 0x3c, !PT ;  /* 0x000000050c117212 */ /* 0x000fe200078e3cff */
[----:B------:R-:W-:Y:S01]  /*1040*/  VIADD R12, R13, 0x6a788e ;  /* 0x006a788e0d0c7836 */ /* 0x000fe20000000000 */
[----:B------:R-:W-:Y:S01]  /*1050*/  STG.E.64 desc[UR4][R2.64+0x28], RZ ;  /* 0x000028ff02007986 */ /* 0x000fe2000c101b04 */
[----:B------:R-:W-:Y:S02]  /*1060*/  IMAD.MOV.U32 R5, RZ, RZ, 0x442f0000 ;  /* 0x442f0000ff057424 */ /* 0x000fe400078e00ff */
[----:B------:R-:W-:Y:S01]  /*1070*/  IMAD.IADD R9, R17, 0x1, R12 ;  /* 0x0000000111097824 */ /* 0x000fe200078e020c */
[----:B------:R1:W-:Y:S01]  /*1080*/  STG.E.64 desc[UR4][R2.64+0x8], R14 ;  /* 0x0000080e02007986 */ /* 0x0003e2000c101b04 */
[----:B------:R-:W-:-:S03]  /*1090*/  IMAD.MOV.U32 R13, RZ, RZ, R6 ;  /* 0x000000ffff0d7224 */ /* 0x000fc600078e0006 */
[----:B------:R-:W-:Y:S01]  /*10a0*/  I2FP.F32.U32 R9, R9 ;  /* 0x0000000900097245 */ /* 0x000fe20000201000 */
[----:B------:R2:W-:Y:S01]  /*10b0*/  STG.E.64 desc[UR4][R2.64+0x10], R16 ;  /* 0x0000101002007986 */ /* 0x0005e2000c101b04 */
[----:B0-----:R-:W-:-:S04]  /*10c0*/  IMAD.WIDE R10, R4, 0x4, R10 ;  /* 0x00000004040a7825 */ /* 0x001fc800078e020a */
[----:B------:R-:W-:Y:S01]  /*10d0*/  FFMA R0, R9, R8, 1.1641532182693481445e-10 ;  /* 0x2f00000009007423 */ /* 0x000fe20000000008 */
[----:B------:R0:W-:Y:S03]  /*10e0*/  STG.E.64 desc[UR4][R2.64], R12 ;  /* 0x0000000c02007986 */ /* 0x0001e6000c101b04 */
[----:B------:R-:W-:-:S05]  /*10f0*/  FFMA R9, R0, R5, 50 ;  /* 0x4248000000097423 */ /* 0x000fca0000000005 */
[----:B------:R3:W-:Y:S04]  /*1100*/  STG.E desc[UR4][R10.64], R9 ;  /* 0x000000090a007986 */ /* 0x0007e8000c101904 */
[----:B------:R-:W4:Y:S04]  /*1110*/  LDG.E.64 R18, desc[UR4][R2.64] ;  /* 0x0000000402127981 */ /* 0x000f28000c1e1b00 */
[----:B------:R-:W2:Y:S04]  /*1120*/  LDG.E.64 R6, desc[UR4][R2.64+0x10] ;  /* 0x0000100402067981 */ /* 0x000ea8000c1e1b00 */
[----:B-1----:R-:W5:Y:S01]  /*1130*/  LDG.E.64 R14, desc[UR4][R2.64+0x8] ;  /* 0x00000804020e7981 */ /* 0x002f62000c1e1b00 */
[----:B----4-:R-:W-:-:S04]  /*1140*/  SHF.R.U32.HI R0, RZ, 0x2, R19 ;  /* 0x00000002ff007819 */ /* 0x010fc80000011613 */
[----:B------:R-:W-:Y:S01]  /*1150*/  LOP3.LUT R0, R0, R19, RZ, 0x3c, !PT ;  /* 0x0000001300007212 */ /* 0x000fe200078e3cff */
[----:B--2---:R-:W-:Y:S02]  /*1160*/  IMAD.SHL.U32 R17, R7, 0x10, RZ ;  /* 0x0000001007117824 */ /* 0x004fe400078e00ff */
[----:B------:R-:W-:Y:S02]  /*1170*/  IMAD.MOV.U32 R23, RZ, RZ, R6 ;  /* 0x000000ffff177224 */ /* 0x000fe400078e0006 */
[C---:B0-----:R-:W-:Y:S02]  /*1180*/  IMAD.SHL.U32 R12, R0.reuse, 0x2, RZ ;  /* 0x00000002000c7824 */ /* 0x041fe400078e00ff */
[----:B------:R-:W-:Y:S02]  /*1190*/  IMAD.MOV.U32 R16, RZ, RZ, R7 ;  /* 0x000000ffff107224 */ /* 0x000fe400078e0007 */
[----:B-----5:R-:W-:Y:S01]  /*11a0*/  IMAD.MOV.U32 R22, RZ, RZ, R15 ;  /* 0x000000ffff167224 */ /* 0x020fe200078e000f */
[----:B------:R-:W-:Y:S01]  /*11b0*/  LOP3.LUT R0, R0, R12, R17, 0x96, !PT ;  /* 0x0000000c00007212 */ /* 0x000fe200078e9611 */
[----:B------:R-:W-:-:S02]  /*11c0*/  VIADD R12, R18, 0x587c5 ;  /* 0x000587c5120c7836 */ /* 0x000fc40000000000 */
[----:B------:R-:W-:Y:S01]  /*11d0*/  IMAD.MOV.U32 R13, RZ, RZ, R14 ;  /* 0x000000ffff0d7224 */ /* 0x000fe200078e000e */
[----:B------:R-:W-:Y:S01]  /*11e0*/  LOP3.LUT R17, R0, R7, RZ, 0x3c, !PT ;  /* 0x0000000700117212 */ /* 0x000fe200078e3cff */
[----:B------:R-:W-:Y:S04]  /*11f0*/  STG.E.64 desc[UR4][R2.64+0x8], R22 ;  /* 0x0000081602007986 */ /* 0x000fe8000c101b04 */
[----:B------:R-:W-:Y:S01]  /*1200*/  IMAD.IADD R0, R17, 0x1, R12 ;  /* 0x0000000111007824 */ /* 0x000fe200078e020c */
[----:B------:R0:W-:Y:S04]  /*1210*/  STG.E.64 desc[UR4][R2.64+0x10], R16 ;  /* 0x0000101002007986 */ /* 0x0001e8000c101b04 */
[----:B---3--:R-:W-:Y:S01]  /*1220*/  I2FP.F32.U32 R9, R0 ;  /* 0x0000000000097245 */ /* 0x008fe20000201000 */
[----:B------:R-:W-:Y:S01]  /*1230*/  IMAD.MOV.U32 R0, RZ, RZ, 0x43fa0000 ;  /* 0x43fa0000ff007424 */ /* 0x000fe200078e00ff */
[----:B------:R1:W-:Y:S03]  /*1240*/  STG.E.64 desc[UR4][R2.64], R12 ;  /* 0x0000000c02007986 */ /* 0x0003e6000c101b04 */
[----:B------:R-:W-:-:S04]  /*1250*/  FFMA R9, R9, R8, 1.1641532182693481445e-10 ;  /* 0x2f00000009097423 */ /* 0x000fc80000000008 */
[----:B------:R-:W-:Y:S01]  /*1260*/  FFMA R9, R9, R0, 50 ;  /* 0x4248000009097423 */ /* 0x000fe20000000000 */
[----:B0-----:R-:W0:Y:S04]  /*1270*/  LDC.64 R16, c[0x0][0x388] ;  /* 0x0000e200ff107b82 */ /* 0x001e280000000a00 */
[----:B------:R2:W-:Y:S04]  /*1280*/  STG.E desc[UR4][R10.64+0x4], R9 ;  /* 0x000004090a007986 */ /* 0x0005e8000c101904 */
[----:B------:R-:W3:Y:S04]  /*1290*/  LDG.E.64 R18, desc[UR4][R2.64] ;  /* 0x0000000402127981 */ /* 0x000ee8000c1e1b00 */
[----:B------:R-:W4:Y:S04]  /*12a0*/  LDG.E.64 R6, desc[UR4][R2.64+0x10] ;  /* 0x0000100402067981 */ /* 0x000f28000c1e1b00 */
[----:B------:R-:W5:Y:S01]  /*12b0*/  LDG.E.64 R14, desc[UR4][R2.64+0x8] ;  /* 0x00000804020e7981 */ /* 0x000f62000c1e1b00 */
[----:B0-----:R-:W-:Y:S01]  /*12c0*/  IMAD.WIDE R16, R4, 0x4, R16 ;  /* 0x0000000404107825 */ /* 0x001fe200078e0210 */
[----:B---3--:R-:W-:-:S03]  /*12d0*/  SHF.R.U32.HI R20, RZ, 0x2, R19 ;  /* 0x00000002ff147819 */ /* 0x008fc60000011613 */
[----:B-1----:R-:W-:Y:S01]  /*12e0*/  VIADD R12, R18, 0x587c5 ;  /* 0x000587c5120c7836 */ /* 0x002fe20000000000 */
[----:B------:R-:W-:Y:S01]  /*12f0*/  LOP3.LUT R20, R20, R19, RZ, 0x3c, !PT ;  /* 0x0000001314147212 */ /* 0x000fe200078e3cff */
[----:B----4-:R-:W-:Y:S02]  /*1300*/  IMAD.SHL.U32 R19, R7, 0x10, RZ ;  /* 0x0000001007137824 */ /* 0x010fe400078e00ff */
[----:B-----5:R-:W-:Y:S02]  /*1310*/  IMAD.MOV.U32 R13, RZ, RZ, R14 ;  /* 0x000000ffff0d7224 */ /* 0x020fe400078e000e */
[----:B------:R-:W-:-:S03]  /*1320*/  IMAD.SHL.U32 R21, R20, 0x2, RZ ;  /* 0x0000000214157824 */ /* 0x000fc600078e00ff */
[----:B------:R-:W-:Y:S02]  /*1330*/  STG.E.64 desc[UR4][R2.64], R12 ;  /* 0x0000000c02007986 */ /* 0x000fe4000c101b04 */
[----:B------:R-:W-:Y:S01]  /*1340*/  LOP3.LUT R20, R20, R21, R19, 0x96, !PT ;  /* 0x0000001514147212 */ /* 0x000fe200078e9613 */
[----:B------:R-:W-:-:S03]  /*1350*/  IMAD.MOV.U32 R21, RZ, RZ, R6 ;  /* 0x000000ffff157224 */ /* 0x000fc600078e0006 */
[----:B--2---:R-:W-:Y:S01]  /*1360*/  LOP3.LUT R11, R20, R7, RZ, 0x3c, !PT ;  /* 0x00000007140b7212 */ /* 0x004fe200078e3cff */
[----:B------:R-:W-:-:S04]  /*1370*/  IMAD.MOV.U32 R20, RZ, RZ, R15 ;  /* 0x000000ffff147224 */ /* 0x000fc800078e000f */
[----:B------:R-:W-:Y:S01]  /*1380*/  IMAD.IADD R9, R11, 0x1, R12 ;  /* 0x000000010b097824 */ /* 0x000fe200078e020c */
[----:B------:R-:W-:Y:S04]  /*1390*/  STG.E.64 desc[UR4][R2.64+0x8], R20 ;  /* 0x0000081402007986 */ /* 0x000fe8000c101b04 */
[----:B------:R-:W-:-:S05]  /*13a0*/  I2FP.F32.U32 R9, R9 ;  /* 0x0000000900097245 */ /* 0x000fca0000201000 */
[----:B------:R-:W-:-:S04]  /*13b0*/  FFMA R10, R9, R8, 1.1641532182693481445e-10 ;  /* 0x2f000000090a7423 */ /* 0x000fc80000000008 */
[----:B------:R-:W-:Y:S01]  /*13c0*/  FFMA R9, R10, R5, 50 ;  /* 0x424800000a097423 */ /* 0x000fe20000000005 */
[----:B------:R-:W-:-:S05]  /*13d0*/  IMAD.MOV.U32 R10, RZ, RZ, R7 ;  /* 0x000000ffff0a7224 */ /* 0x000fca00078e0007 */
[----:B------:R0:W-:Y:S04]  /*13e0*/  STG.E.64 desc[UR4][R2.64+0x10], R10 ;  /* 0x0000100a02007986 */ /* 0x0001e8000c101b04 */
[----:B------:R1:W-:Y:S04]  /*13f0*/  STG.E desc[UR4][R16.64], R9 ;  /* 0x0000000910007986 */ /* 0x0003e8000c101904 */
[----:B------:R-:W2:Y:S04]  /*1400*/  LDG.E.64 R14, desc[UR4][R2.64] ;  /* 0x00000004020e7981 */ /* 0x000ea8000c1e1b00 */
[----:B------:R-:W3:Y:S04]  /*1410*/  LDG.E.64 R6, desc[UR4][R2.64+0x10] ;  /* 0x0000100402067981 */ /* 0x000ee8000c1e1b00 */
[----:B------:R-:W4:Y:S01]  /*1420*/  LDG.E.64 R4, desc[UR4][R2.64+0x8] ;  /* 0x0000080402047981 */ /* 0x000f22000c1e1b00 */
[----:B--2---:R-:W-:Y:S01]  /*1430*/  SHF.R.U32.HI R18, RZ, 0x2, R15 ;  /* 0x00000002ff127819 */ /* 0x004fe2000001160f */
[----:B------:R-:W-:-:S03]  /*1440*/  VIADD R14, R14, 0x587c5 ;  /* 0x000587c50e0e7836 */ /* 0x000fc60000000000 */
[----:B------:R-:W-:Y:S01]  /*1450*/  LOP3.LUT R18, R18, R15, RZ, 0x3c, !PT ;  /* 0x0000000f12127212 */ /* 0x000fe200078e3cff */
[----:B---3--:R-:W-:Y:S02]  /*1460*/  IMAD.SHL.U32 R15, R7, 0x10, RZ ;  /* 0x00000010070f7824 */ /* 0x008fe400078e00ff */
[----:B0-----:R-:W-:Y:S02]  /*1470*/  IMAD.MOV.U32 R11, RZ, RZ, R6 ;  /* 0x000000ffff0b7224 */ /* 0x001fe400078e0006 */
[C---:B------:R-:W-:Y:S02]  /*1480*/  IMAD.SHL.U32 R19, R18.reuse, 0x2, RZ ;  /* 0x0000000212137824 */ /* 0x040fe400078e00ff */
[----:B------:R-:W-:Y:S02]  /*1490*/  IMAD.MOV.U32 R12, RZ, RZ, R7 ;  /* 0x000000ffff0c7224 */ /* 0x000fe400078e0007 */
[----:B----4-:R-:W-:Y:S01]  /*14a0*/  IMAD.MOV.U32 R10, RZ, RZ, R5 ;  /* 0x000000ffff0a7224 */ /* 0x010fe200078e0005 */
[----:B------:R-:W-:Y:S01]  /*14b0*/  LOP3.LUT R18, R18, R19, R15, 0x96, !PT ;  /* 0x0000001312127212 */ /* 0x000fe200078e960f */
[----:B------:R-:W-:-:S03]  /*14c0*/  IMAD.MOV.U32 R15, RZ, RZ, R4 ;  /* 0x000000ffff0f7224 */ /* 0x000fc600078e0004 */
[----:B------:R-:W-:Y:S01]  /*14d0*/  LOP3.LUT R13, R18, R7, RZ, 0x3c, !PT ;  /* 0x00000007120d7212 */ /* 0x000fe200078e3cff */
[----:B------:R-:W-:Y:S04]  /*14e0*/  STG.E.64 desc[UR4][R2.64+0x8], R10 ;  /* 0x0000080a02007986 */ /* 0x000fe8000c101b04 */
[----:B-1----:R-:W-:Y:S01]  /*14f0*/  IMAD.IADD R9, R13, 0x1, R14 ;  /* 0x000000010d097824 */ /* 0x002fe200078e020e */
[----:B------:R-:W-:Y:S04]  /*1500*/  STG.E.64 desc[UR4][R2.64+0x10], R12 ;  /* 0x0000100c02007986 */ /* 0x000fe8000c101b04 */
[----:B------:R-:W-:Y:S01]  /*1510*/  I2FP.F32.U32 R9, R9 ;  /* 0x0000000900097245 */ /* 0x000fe20000201000 */
[----:B------:R-:W-:Y:S04]  /*1520*/  STG.E.64 desc[UR4][R2.64], R14 ;  /* 0x0000000e02007986 */ /* 0x000fe8000c101b04 */
[----:B------:R-:W-:-:S04]  /*1530*/  FFMA R9, R9, R8, 1.1641532182693481445e-10 ;  /* 0x2f00000009097423 */ /* 0x000fc80000000008 */
[----:B------:R-:W-:-:S05]  /*1540*/  FFMA R9, R9, R0, 50 ;  /* 0x4248000009097423 */ /* 0x000fca0000000000 */
[----:B------:R-:W-:Y:S01]  /*1550*/  STG.E desc[UR4][R16.64+0x4], R9 ;  /* 0x0000040910007986 */ /* 0x000fe2000c101904 */
[----:B------:R-:W-:Y:S05]  /*1560*/  EXIT ;  /* 0x000000000000794d */ /* 0x000fea0003800000 */
.L_x_9:
        /* <DEDUP_REMOVED lines=9> */
.L_x_32:


//--------------------- .text._Z18updateEnemyPhysicsPfS_S_S_Pbif --------------------------
	.section	.text._Z18updateEnemyPhysicsPfS_S_S_Pbif,"ax",@progbits
	.align	128
        .global         _Z18updateEnemyPhysicsPfS_S_S_Pbif
        .type           _Z18updateEnemyPhysicsPfS_S_S_Pbif,@function
        .size           _Z18updateEnemyPhysicsPfS_S_S_Pbif,(.L_x_30 - _Z18updateEnemyPhysicsPfS_S_S_Pbif)
        .other          _Z18updateEnemyPhysicsPfS_S_S_Pbif,@"STO_CUDA_ENTRY STV_DEFAULT"
_Z18updateEnemyPhysicsPfS_S_S_Pbif:
.text._Z18updateEnemyPhysicsPfS_S_S_Pbif:
        /* <DEDUP_REMOVED lines=9> */
[----:B------:R-:W1:Y:S01]  /*0090*/  LDCU.64 UR6, c[0x0][0x358] ;  /* 0x00006b00ff0677ac */ /* 0x000e620008000a00 */
[----:B------:R-:W-:Y:S01]  /*00a0*/  IMAD.SHL.U32 R9, R2, 0x2, RZ ;  /* 0x0000000202097824 */ /* 0x000fe200078e00ff */
[----:B------:R-:W2:Y:S05]  /*00b0*/  LDCU UR4, c[0x0][0x3ac] ;  /* 0x00007580ff0477ac */ /* 0x000eaa0008000800 */
[----:B------:R-:W3:Y:S08]  /*00c0*/  LDC.64 R4, c[0x0][0x380] ;  /* 0x0000e000ff047b82 */ /* 0x000ef00000000a00 */
[----:B------:R-:W4:Y:S01]  /*00d0*/  LDC.64 R6, c[0x0][0x388] ;  /* 0x0000e200ff067b82 */ /* 0x000f220000000a00 */
[----:B0-----:R-:W-:-:S05]  /*00e0*/  IMAD.WIDE R10, R9, 0x4, R10 ;  /* 0x00000004090a7825 */ /* 0x001fca00078e020a */
[----:B-1----:R-:W5:Y:S04]  /*00f0*/  LDG.E R0, desc[UR6][R10.64] ;  /* 0x000000060a007981 */ /* 0x002f68000c1e1900 */
[----:B------:R-:W2:Y:S01]  /*0100*/  LDG.E R3, desc[UR6][R10.64+0x4] ;  /* 0x000004060a037981 */ /* 0x000ea2000c1e1900 */
[----:B---3--:R-:W-:-:S05]  /*0110*/  IMAD.WIDE R4, R9, 0x4, R4 ;  /* 0x0000000409047825 */ /* 0x008fca00078e0204 */
[----:B------:R-:W3:Y:S04]  /*0120*/  LDG.E R13, desc[UR6][R4.64] ;  /* 0x00000006040d7981 */ /* 0x000ee8000c1e1900 */
[----:B------:R-:W3:Y:S01]  /*0130*/  LDG.E R15, desc[UR6][R4.64+0x4] ;  /* 0x00000406040f7981 */ /* 0x000ee2000c1e1900 */
[----:B----4-:R-:W-:Y:S01]  /*0140*/  IMAD.WIDE R6, R9, 0x4, R6 ;  /* 0x0000000409067825 */ /* 0x010fe200078e0206 */
[----:B-----5:R-:W-:Y:S02]  /*0150*/  FMNMX R0, R0, 1, PT ;  /* 0x3f80000000007809 */ /* 0x020fe40003800000 */
[----:B--2---:R-:W-:Y:S02]  /*0160*/  FMNMX R8, R3, 1, PT ;  /* 0x3f80000003087809 */ /* 0x004fe40003800000 */
[----:B------:R-:W-:-:S02]  /*0170*/  FMNMX R3, R0, -1, !PT ;  /* 0xbf80000000037809 */ /* 0x000fc40007800000 */
[----:B------:R-:W-:-:S03]  /*0180*/  FMNMX R8, R8, -1, !PT ;  /* 0xbf80000008087809 */ /* 0x000fc60007800000 */
[----:B------:R-:W-:Y:S02]  /*0190*/  FMUL R0, R3, 200 ;  /* 0x4348000003007820 */ /* 0x000fe40000400000 */
[----:B------:R-:W-:Y:S02]  /*01a0*/  FMUL R10, R8, 200 ;  /* 0x43480000080a7820 */ /* 0x000fe40000400000 */
[----:B---3--:R-:W-:Y:S02]  /*01b0*/  FFMA R0, R0, UR4, R13 ;  /* 0x0000000400007c23 */ /* 0x008fe4000800000d */
[----:B------:R-:W-:-:S03]  /*01c0*/  FFMA R10, R10, UR4, R15 ;  /* 0x000000040a0a7c23 */ /* 0x000fc6000800000f */
[----:B------:R-:W-:Y:S02]  /*01d0*/  FMNMX R0, R0, 775, PT ;  /* 0x4441c00000007809 */ /* 0x000fe40003800000 */
[----:B------:R-:W-:Y:S02]  /*01e0*/  FMNMX R10, R10, 575, PT ;  /* 0x440fc0000a0a7809 */ /* 0x000fe40003800000 */
[----:B------:R-:W-:Y:S02]  /*01f0*/  FMNMX R11, R0, 25, !PT ;  /* 0x41c80000000b7809 */ /* 0x000fe40007800000 */
[----:B------:R-:W-:-:S03]  /*0200*/  FMNMX R13, R10, 25, !PT ;  /* 0x41c800000a0d7809 */ /* 0x000fc60007800000 */
[----:B------:R0:W-:Y:S04]  /*0210*/  STG.E desc[UR6][R4.64], R11 ;  /* 0x0000000b04007986 */ /* 0x0001e8000c101906 */
[----:B------:R0:W-:Y:S04]  /*0220*/  STG.E desc[UR6][R4.64+0x4], R13 ;  /* 0x0000040d04007986 */ /* 0x0001e8000c101906 */
[----:B------:R-:W2:Y:S04]  /*0230*/  LDG.E R10, desc[UR6][R6.64+0x4] ;  /* 0x00000406060a7981 */ /* 0x000ea8000c1e1900 */
[----:B------:R-:W3:Y:S01]  /*0240*/  LDG.E R0, desc[UR6][R6.64] ;  /* 0x0000000606007981 */ /* 0x000ee2000c1e1900 */
[----:B------:R-:W-:Y:S01]  /*0250*/  BSSY.RECONVERGENT B0, `(.L_x_10) ;  /* 0x0000011000007945 */ /* 0x000fe20003800200 */
[----:B--2---:R-:W-:Y:S01]  /*0260*/  FADD R10, -R13, R10 ;  /* 0x0000000a0d0a7221 */ /* 0x004fe20000000100 */
[----:B---3--:R-:W-:-:S03]  /*0270*/  FADD R0, -R11, R0 ;  /* 0x000000000b007221 */ /* 0x008fc60000000100 */
[----:B------:R-:W-:-:S04]  /*0280*/  FMUL R9, R10, R10 ;  /* 0x0000000a0a097220 */ /* 0x000fc80000400000 */
[----:B------:R-:W-:-:S04]  /*0290*/  FFMA R0, R0, R0, R9 ;  /* 0x0000000000007223 */ /* 0x000fc80000000009 */
[----:B------:R-:W-:Y:S01]  /*02a0*/  VIADD R10, R0, 0xf3000000 ;  /* 0xf3000000000a7836 */ /* 0x000fe20000000000 */
[----:B------:R0:W1:Y:S04]  /*02b0*/  MUFU.RSQ R9, R0 ;  /* 0x0000000000097308 */ /* 0x0000680000001400 */
[----:B------:R-:W-:-:S13]  /*02c0*/  ISETP.GT.U32.AND P0, PT, R10, 0x727fffff, PT ;  /* 0x727fffff0a00780c */ /* 0x000fda0003f04070 */
[----:B01----:R-:W-:Y:S05]  /*02d0*/  @!P0 BRA `(.L_x_11) ;  /* 0x0000000000108947 */ /* 0x003fea0003800000 */
[----:B------:R-:W-:-:S07]  /*02e0*/  MOV R10, 0x300 ;  /* 0x00000300000a7802 */ /* 0x000fce0000000f00 */
[----:B------:R-:W-:Y:S05]  /*02f0*/  CALL.REL.NOINC `($__internal_0_$__cuda_sm20_sqrt_rn_f32_slowpath) ;  /* 0x0000000000907944 */ /* 0x000fea0003c00000 */
[----:B------:R-:W-:Y:S01]  /*0300*/  IMAD.MOV.U32 R5, RZ, RZ, R0 ;  /* 0x000000ffff057224 */ /* 0x000fe200078e0000 */
[----:B------:R-:W-:Y:S06]  /*0310*/  BRA `(.L_x_12) ;  /* 0x0000000000107947 */ /* 0x000fec0003800000 */
.L_x_11:
[----:B------:R-:W-:Y:S01]  /*0320*/  FMUL.FTZ R5, R0, R9 ;  /* 0x0000000900057220 */ /* 0x000fe20000410000 */
[----:B------:R-:W-:-:S03]  /*0330*/  FMUL.FTZ R9, R9, 0.5 ;  /* 0x3f00000009097820 */ /* 0x000fc60000410000 */
[----:B------:R-:W-:-:S04]  /*0340*/  FFMA R0, -R5, R5, R0 ;  /* 0x0000000505007223 */ /* 0x000fc80000000100 */
[----:B------:R-:W-:-:S07]  /*0350*/  FFMA R5, R0, R9, R5 ;  /* 0x0000000900057223 */ /* 0x000fce0000000005 */
.L_x_12:
[----:B------:R-:W-:Y:S05]  /*0360*/  BSYNC.RECONVERGENT B0 ;  /* 0x0000000000007941 */ /* 0x000fea0003800200 */
.L_x_10:
[----:B------:R-:W-:Y:S02]  /*0370*/  HFMA2 R7, -RZ, RZ, 1.0341796875, -112.625 ;  /* 0x3c23d70aff077431 */ /* 0x000fe400000001ff */
[----:B------:R-:W-:Y:S01]  /*0380*/  IMAD.MOV.U32 R0, RZ, RZ, 0x42c80000 ;  /* 0x42c80000ff007424 */ /* 0x000fe200078e00ff */
[----:B------:R-:W0:Y:S01]  /*0390*/  FCHK P0, R5, -100 ;  /* 0xc2c8000005007902 */ /* 0x000e220000000000 */
[----:B------:R-:W-:Y:S02]  /*03a0*/  BSSY.RECONVERGENT B1, `(.L_x_13) ;  /* 0x000000a000017945 */ /* 0x000fe40003800200 */
[----:B------:R-:W-:-:S04]  /*03b0*/  FFMA R0, -R7, R0, 1 ;  /* 0x3f80000007007423 */ /* 0x000fc80000000100 */
[----:B------:R-:W-:-:S04]  /*03c0*/  FFMA R0, R0, -R7, -0.0099999997764825820923 ;  /* 0xbc23d70a00007423 */ /* 0x000fc80000000807 */
[----:B------:R-:W-:-:S04]  /*03d0*/  FFMA R4, R0, R5, RZ ;  /* 0x0000000500047223 */ /* 0x000fc800000000ff */
[----:B------:R-:W-:-:S04]  /*03e0*/  FFMA R7, R4, 100, R5 ;  /* 0x42c8000004077823 */ /* 0x000fc80000000005 */
[----:B------:R-:W-:Y:S01]  /*03f0*/  FFMA R0, R0, R7, R4 ;  /* 0x0000000700007223 */ /* 0x000fe20000000004 */
[----:B0-----:R-:W-:Y:S06]  /*0400*/  @!P0 BRA `(.L_x_14) ;  /* 0x00000000000c8947 */ /* 0x001fec0003800000 */
[----:B------:R-:W-:Y:S01]  /*0410*/  IMAD.MOV.U32 R0, RZ, RZ, R5 ;  /* 0x000000ffff007224 */ /* 0x000fe200078e0005 */
[----:B------:R-:W-:-:S07]  /*0420*/  MOV R4, 0x440 ;  /* 0x0000044000047802 */ /* 0x000fce0000000f00 */
[----:B------:R-:W-:Y:S05]  /*0430*/  CALL.REL.NOINC `($__internal_1_$__cuda_sm3x_div_rn_noftz_f32_slowpath) ;  /* 0x00000000009c7944 */ /* 0x000fea0003c00000 */
.L_x_14:
[----:B------:R-:W-:Y:S05]  /*0440*/  BSYNC.RECONVERGENT B1 ;  /* 0x0000000000017941 */ /* 0x000fea0003800200 */
.L_x_13:
[----:B------:R-:W0:Y:S01]  /*0450*/  LDC.64 R6, c[0x0][0x398] ;  /* 0x0000e600ff067b82 */ /* 0x000e220000000a00 */
[----:B------:R-:W1:Y:S01]  /*0460*/  LDCU.64 UR4, c[0x0][0x3a0] ;  /* 0x00007400ff0477ac */ /* 0x000e620008000a00 */
[----:B------:R-:W-:Y:S01]  /*0470*/  FSETP.GEU.AND P0, PT, R5, 50, PT ;  /* 0x424800000500780b */ /* 0x000fe20003f0e000 */
[----:B------:R-:W-:-:S03]  /*0480*/  FADD R3, |R3|, |R8| ;  /* 0x4000000803037221 */ /* 0x000fc60000000200 */
[----:B------:R-:W-:Y:S02]  /*0490*/  FSEL R9, RZ, 10, P0 ;  /* 0x41200000ff097808 */ /* 0x000fe40000000000 */
[----:B------:R-:W-:-:S03]  /*04a0*/  FSETP.GEU.AND P0, PT, R5, 30, PT ;  /* 0x41f000000500780b */ /* 0x000fc60003f0e000 */
[----:B------:R-:W-:-:S04]  /*04b0*/  FADD R0, R9, R0 ;  /* 0x0000000009007221 */ /* 0x000fc80000000000 */
[----:B------:R-:W-:Y:S01]  /*04c0*/  FFMA R9, R3, -0.10000000149011611938, R0 ;  /* 0xbdcccccd03097823 */ /* 0x000fe20000000000 */
[----:B-1----:R-:W-:-:S04]  /*04d0*/  IADD3 R4, P1, PT, R2, UR4, RZ ;  /* 0x0000000402047c10 */ /* 0x002fc8000ff3e0ff */
[C---:B------:R-:W-:Y:S01]  /*04e0*/  LEA.HI.X.SX32 R5, R2.reuse, UR5, 0x1, P1 ;  /* 0x0000000502057c11 */ /* 0x040fe200088f0eff */
[----:B0-----:R-:W-:Y:S01]  /*04f0*/  IMAD.WIDE R2, R2, 0x4, R6 ;  /* 0x0000000402027825 */ /* 0x001fe200078e0206 */
[----:B------:R-:W-:-:S04]  /*0500*/  SEL R7, RZ, 0x1, P0 ;  /* 0x00000001ff077807 */ /* 0x000fc80000000000 */
[----:B------:R-:W-:Y:S04]  /*0510*/  STG.E desc[UR6][R2.64], R9 ;  /* 0x0000000902007986 */ /* 0x000fe8000c101906 */
[----:B------:R-:W-:Y:S01]  /*0520*/  STG.E.U8 desc[UR6][R4.64], R7 ;  /* 0x0000000704007986 */ /* 0x000fe2000c101106 */
[----:B------:R-:W-:Y:S05]  /*0530*/  EXIT ;  /* 0x000000000000794d */ /* 0x000fea0003800000 */
        .weak           $__internal_0_$__cuda_sm20_sqrt_rn_f32_slowpath
        .type           $__internal_0_$__cuda_sm20_sqrt_rn_f32_slowpath,@function
        .size           $__internal_0_$__cuda_sm20_sqrt_rn_f32_slowpath,($__internal_1_$__cuda_sm3x_div_rn_noftz_f32_slowpath - $__internal_0_$__cuda_sm20_sqrt_rn_f32_slowpath)
$__internal_0_$__cuda_sm20_sqrt_rn_f32_slowpath:
[----:B------:R-:W-:-:S13]  /*0540*/  LOP3.LUT P0, RZ, R0, 0x7fffffff, RZ, 0xc0, !PT ;  /* 0x7fffffff00ff7812 */ /* 0x000fda000780c0ff */
[----:B------:R-:W-:Y:S01]  /*0550*/  @!P0 MOV R4, R0 ;  /* 0x0000000000048202 */ /* 0x000fe20000000f00 */
[----:B------:R-:W-:Y:S06]  /*0560*/  @!P0 BRA `(.L_x_15) ;  /* 0x0000000000408947 */ /* 0x000fec0003800000 */
[----:B------:R-:W-:-:S13]  /*0570*/  FSETP.GEU.FTZ.AND P0, PT, R0, RZ, PT ;  /* 0x000000ff0000720b */ /* 0x000fda0003f1e000 */
[----:B------:R-:W-:Y:S01]  /*0580*/  @!P0 IMAD.MOV.U32 R4, RZ, RZ, 0x7fffffff ;  /* 0x7fffffffff048424 */ /* 0x000fe200078e00ff */
[----:B------:R-:W-:Y:S06]  /*0590*/  @!P0 BRA `(.L_x_15) ;  /* 0x0000000000348947 */ /* 0x000fec0003800000 */
[----:B------:R-:W-:-:S13]  /*05a0*/  FSETP.GTU.FTZ.AND P0, PT, |R0|, +INF , PT ;  /* 0x7f8000000000780b */ /* 0x000fda0003f1c200 */
[----:B------:R-:W-:Y:S01]  /*05b0*/  @P0 FADD.FTZ R4, R0, 1 ;  /* 0x3f80000000040421 */ /* 0x000fe20000010000 */
[----:B------:R-:W-:Y:S06]  /*05c0*/  @P0 BRA `(.L_x_15) ;  /* 0x0000000000280947 */ /* 0x000fec0003800000 */
[----:B------:R-:W-:-:S13]  /*05d0*/  FSETP.NEU.FTZ.AND P0, PT, |R0|, +INF , PT ;  /* 0x7f8000000000780b */ /* 0x000fda0003f1d200 */
[----:B------:R-:W-:-:S04]  /*05e0*/  @P0 FFMA R5, R0, 1.84467440737095516160e+19, RZ ;  /* 0x5f80000000050823 */ /* 0x000fc800000000ff */
[----:B------:R-:W0:Y:S02]  /*05f0*/  @P0 MUFU.RSQ R4, R5 ;  /* 0x0000000500040308 */ /* 0x000e240000001400 */
[----:B0-----:R-:W-:Y:S01]  /*0600*/  @P0 FMUL.FTZ R6, R5, R4 ;  /* 0x0000000405060220 */ /* 0x001fe20000410000 */
[----:B------:R-:W-:Y:S01]  /*0610*/  @P0 FMUL.FTZ R9, R4, 0.5 ;  /* 0x3f00000004090820 */ /* 0x000fe20000410000 */
[----:B------:R-:W-:Y:S02]  /*0620*/  @!P0 IMAD.MOV.U32 R4, RZ, RZ, R0 ;  /* 0x000000ffff048224 */ /* 0x000fe400078e0000 */
[----:B------:R-:W-:-:S04]  /*0630*/  @P0 FADD.FTZ R7, -R6, -RZ ;  /* 0x800000ff06070221 */ /* 0x000fc80000010100 */
[----:B------:R-:W-:-:S04]  /*0640*/  @P0 FFMA R7, R6, R7, R5 ;  /* 0x0000000706070223 */ /* 0x000fc80000000005 */
[----:B------:R-:W-:-:S04]  /*0650*/  @P0 FFMA R7, R7, R9, R6 ;  /* 0x0000000907070223 */ /* 0x000fc80000000006 */
[----:B------:R-:W-:-:S07]  /*0660*/  @P0 FMUL.FTZ R4, R7, 2.3283064365386962891e-10 ;  /* 0x2f80000007040820 */ /* 0x000fce0000410000 */
.L_x_15:
[----:B------:R-:W-:Y:S01]  /*0670*/  MOV R0, R4 ;  /* 0x0000000400007202 */ /* 0x000fe20000000f00 */
[----:B------:R-:W-:Y:S02]  /*0680*/  IMAD.MOV.U32 R4, RZ, RZ, R10 ;  /* 0x000000ffff047224 */ /* 0x000fe400078e000a */
[----:B------:R-:W-:-:S04]  /*0690*/  IMAD.MOV.U32 R5, RZ, RZ, 0x0 ;  /* 0x00000000ff057424 */ /* 0x000fc800078e00ff */
[----:B------:R-:W-:Y:S05]  /*06a0*/  RET.REL.NODEC R4 `(_Z18updateEnemyPhysicsPfS_S_S_Pbif) ;  /* 0xfffffff804547950 */ /* 0x000fea0003c3ffff */
        .weak           $__internal_1_$__cuda_sm3x_div_rn_noftz_f32_slowpath
        .type           $__internal_1_$__cuda_sm3x_div_rn_noftz_f32_slowpath,@function
        .size           $__internal_1_$__cuda_sm3x_div_rn_noftz_f32_slowpath,(.L_x_30 - $__internal_1_$__cuda_sm3x_div_rn_noftz_f32_slowpath)
$__internal_1_$__cuda_sm3x_div_rn_noftz_f32_slowpath:
[----:B------:R-:W-:Y:S01]  /*06b0*/  SHF.R.U32.HI R6, RZ, 0x17, R0 ;  /* 0x00000017ff067819 */ /* 0x000fe20000011600 */
[----:B------:R-:W-:Y:S04]  /*06c0*/  BSSY.RECONVERGENT B0, `(.L_x_16) ;  /* 0x000005b000007945 */ /* 0x000fe80003800200 */
[----:B------:R-:W-:Y:S01]  /*06d0*/  BSSY.RELIABLE B2, `(.L_x_17) ;  /* 0x0000019000027945 */ /* 0x000fe20003800100 */
[----:B------:R-:W-:-:S04]  /*06e0*/  LOP3.LUT R10, R6, 0xff, RZ, 0xc0, !PT ;  /* 0x000000ff060a7812 */ /* 0x000fc800078ec0ff */
[----:B------:R-:W-:-:S04]  /*06f0*/  IADD3 R9, PT, PT, R10, -0x1, RZ ;  /* 0xffffffff0a097810 */ /* 0x000fc80007ffe0ff */
[----:B------:R-:W-:-:S13]  /*0700*/  ISETP.GT.U32.OR P0, PT, R9, 0xfd, !PT ;  /* 0x000000fd0900780c */ /* 0x000fda0007f04470 */
[----:B------:R-:W-:Y:S01]  /*0710*/  @!P0 IMAD.MOV.U32 R6, RZ, RZ, RZ ;  /* 0x000000ffff068224 */ /* 0x000fe200078e00ff */
[----:B------:R-:W-:Y:S06]  /*0720*/  @!P0 BRA `(.L_x_18) ;  /* 0x00000000004c8947 */ /* 0x000fec0003800000 */
[----:B------:R-:W-:-:S13]  /*0730*/  FSETP.GTU.FTZ.AND P0, PT, |R0|, +INF , PT ;  /* 0x7f8000000000780b */ /* 0x000fda0003f1c200 */
[----:B------:R-:W-:Y:S05]  /*0740*/  @P0 BREAK.RELIABLE B2 ;  /* 0x0000000000020942 */ /* 0x000fea0003800100 */
[----:B------:R-:W-:Y:S05]  /*0750*/  @P0 BRA `(.L_x_19) ;  /* 0x0000000400400947 */ /* 0x000fea0003800000 */
[----:B------:R-:W-:-:S05]  /*0760*/  IMAD.MOV.U32 R7, RZ, RZ, -0x3d380000 ;  /* 0xc2c80000ff077424 */ /* 0x000fca00078e00ff */
[----:B------:R-:W-:-:S13]  /*0770*/  LOP3.LUT P0, RZ, R7, 0x7fffffff, R0, 0xc8, !PT ;  /* 0x7fffffff07ff7812 */ /* 0x000fda000780c800 */
[----:B------:R-:W-:Y:S05]  /*0780*/  @!P0 BREAK.RELIABLE B2 ;  /* 0x0000000000028942 */ /* 0x000fea0003800100 */
[----:B------:R-:W-:Y:S05]  /*0790*/  @!P0 BRA `(.L_x_20) ;  /* 0x0000000400288947 */ /* 0x000fea0003800000 */
[----:B------:R-:W-:-:S13]  /*07a0*/  LOP3.LUT P0, RZ, R0, 0x7fffffff, RZ, 0xc0, !PT ;  /* 0x7fffffff00ff7812 */ /* 0x000fda000780c0ff */
[----:B------:R-:W-:Y:S05]  /*07b0*/  @!P0 BREAK.RELIABLE B2 ;  /* 0x0000000000028942 */ /* 0x000fea0003800100 */
[----:B------:R-:W-:Y:S05]  /*07c0*/  @!P0 BRA `(.L_x_21) ;  /* 0x0000000400148947 */ /* 0x000fea0003800000 */
[----:B------:R-:W-:Y:S02]  /*07d0*/  FSETP.NEU.FTZ.AND P1, PT, |R0|, +INF , PT ;  /* 0x7f8000000000780b */ /* 0x000fe40003f3d200 */
[----:B------:R-:W-:-:S04]  /*07e0*/  LOP3.LUT P0, RZ, R7, 0x7fffffff, RZ, 0xc0, !PT ;  /* 0x7fffffff07ff7812 */ /* 0x000fc8000780c0ff */
[----:B------:R-:W-:-:S13]  /*07f0*/  PLOP3.LUT P0, PT, P1, P0, PT, 0x2f, 0xf2 ;  /* 0x0000000000f2781c */ /* 0x000fda0000f00577 */
[----:B------:R-:W-:Y:S05]  /*0800*/  @P0 BREAK.RELIABLE B2 ;  /* 0x0000000000020942 */ /* 0x000fea0003800100 */
[----:B------:R-:W-:Y:S05]  /*0810*/  @P0 BRA `(.L_x_22) ;  /* 0x0000000000f40947 */ /* 0x000fea0003800000 */
[----:B------:R-:W-:-:S13]  /*0820*/  ISETP.GE.AND P0, PT, R9, RZ, PT ;  /* 0x000000ff0900720c */ /* 0x000fda0003f06270 */
[----:B------:R-:W-:Y:S01]  /*0830*/  @P0 MOV R6, RZ ;  /* 0x000000ff00060202 */ /* 0x000fe20000000f00 */
[----:B------:R-:W-:Y:S01]  /*0840*/  @!P0 FFMA R0, R0, 1.84467440737095516160e+19, RZ ;  /* 0x5f80000000008823 */ /* 0x000fe200000000ff */
[----:B------:R-:W-:-:S07]  /*0850*/  @!P0 IMAD.MOV.U32 R6, RZ, RZ, -0x40 ;  /* 0xffffffc0ff068424 */ /* 0x000fce00078e00ff */
.L_x_18:
[----:B------:R-:W-:Y:S05]  /*0860*/  BSYNC.RELIABLE B2 ;  /* 0x0000000000027941 */ /* 0x000fea0003800100 */
.L_x_17:
[----:B------:R-:W-:Y:S01]  /*0870*/  UMOV UR4, 0xc2c80000 ;  /* 0xc2c8000000047882 */ /* 0x000fe20000000000 */
[----:B------:R-:W-:Y:S01]  /*0880*/  VIADD R7, R10, 0xffffff81 ;  /* 0xffffff810a077836 */ /* 0x000fe20000000000 */
[----:B------:R-:W-:Y:S01]  /*0890*/  UIADD3 UR4, UPT, UPT, UR4, -0x3000000, URZ ;  /* 0xfd00000004047890 */ /* 0x000fe2000fffe0ff */
[----:B------:R-:W-:Y:S02]  /*08a0*/  BSSY.RECONVERGENT B2, `(.L_x_23) ;  /* 0x0000033000027945 */ /* 0x000fe40003800200 */
[----:B------:R-:W-:Y:S01]  /*08b0*/  IMAD R0, R7, -0x800000, R0 ;  /* 0xff80000007007824 */ /* 0x000fe200078e0200 */
[----:B------:R-:W-:Y:S02]  /*08c0*/  IADD3 R7, PT, PT, R6, -0x6, R7 ;  /* 0xfffffffa06077810 */ /* 0x000fe40007ffe007 */
[----:B------:R-:W-:-:S03]  /*08d0*/  FADD.FTZ R11, -RZ, -UR4 ;  /* 0x80000004ff0b7e21 */ /* 0x000fc60008010100 */
[----:B------:R-:W0:Y:S02]  /*08e0*/  MUFU.RCP R9, UR4 ;  /* 0x0000000400097d08 */ /* 0x000e240008001000 */
[----:B0-----:R-:W-:-:S04]  /*08f0*/  FFMA R10, R9, R11, 1 ;  /* 0x3f800000090a7423 */ /* 0x001fc8000000000b */
[----:B------:R-:W-:-:S04]  /*0900*/  FFMA R9, R9, R10, R9 ;  /* 0x0000000a09097223 */ /* 0x000fc80000000009 */
[----:B------:R-:W-:-:S04]  /*0910*/  FFMA R10, R0, R9, RZ ;  /* 0x00000009000a7223 */ /* 0x000fc800000000ff */
[----:B------:R-:W-:-:S04]  /*0920*/  FFMA R12, R11, R10, R0 ;  /* 0x0000000a0b0c7223 */ /* 0x000fc80000000000 */
[----:B------:R-:W-:-:S04]  /*0930*/  FFMA R12, R9, R12, R10 ;  /* 0x0000000c090c7223 */ /* 0x000fc8000000000a */
[----:B------:R-:W-:-:S04]  /*0940*/  FFMA R11, R11, R12, R0 ;  /* 0x0000000c0b0b7223 */ /* 0x000fc80000000000 */
[----:B------:R-:W-:-:S05]  /*0950*/  FFMA R0, R9, R11, R12 ;  /* 0x0000000b09007223 */ /* 0x000fca000000000c */
[----:B------:R-:W-:-:S04]  /*0960*/  SHF.R.U32.HI R10, RZ, 0x17, R0 ;  /* 0x00000017ff0a7819 */ /* 0x000fc80000011600 */
[----:B------:R-:W-:-:S04]  /*0970*/  LOP3.LUT R10, R10, 0xff, RZ, 0xc0, !PT ;  /* 0x000000ff0a0a7812 */ /* 0x000fc800078ec0ff */
[----:B------:R-:W-:-:S05]  /*0980*/  IADD3 R13, PT, PT, R10, R7, RZ ;  /* 0x000000070a0d7210 */ /* 0x000fca0007ffe0ff */
[----:B------:R-:W-:-:S05]  /*0990*/  VIADD R6, R13, 0xffffffff ;  /* 0xffffffff0d067836 */ /* 0x000fca0000000000 */
[----:B------:R-:W-:-:S13]  /*09a0*/  ISETP.GE.U32.AND P0, PT, R6, 0xfe, PT ;  /* 0x000000fe0600780c */ /* 0x000fda0003f06070 */
[----:B------:R-:W-:Y:S05]  /*09b0*/  @!P0 BRA `(.L_x_24) ;  /* 0x0000000000808947 */ /* 0x000fea0003800000 */
[----:B------:R-:W-:-:S13]  /*09c0*/  ISETP.GT.AND P0, PT, R13, 0xfe, PT ;  /* 0x000000fe0d00780c */ /* 0x000fda0003f04270 */
[----:B------:R-:W-:Y:S05]  /*09d0*/  @P0 BRA `(.L_x_25) ;  /* 0x00000000006c0947 */ /* 0x000fea0003800000 */
[----:B------:R-:W-:-:S13]  /*09e0*/  ISETP.GE.AND P0, PT, R13, 0x1, PT ;  /* 0x000000010d00780c */ /* 0x000fda0003f06270 */
[----:B------:R-:W-:Y:S05]  /*09f0*/  @P0 BRA `(.L_x_26) ;  /* 0x0000000000740947 */ /* 0x000fea0003800000 */
[----:B------:R-:W-:Y:S02]  /*0a00*/  ISETP.GE.AND P0, PT, R13, -0x18, PT ;  /* 0xffffffe80d00780c */ /* 0x000fe40003f06270 */
[----:B------:R-:W-:-:S11]  /*0a10*/  LOP3.LUT R0, R0, 0x80000000, RZ, 0xc0, !PT ;  /* 0x8000000000007812 */ /* 0x000fd600078ec0ff */
[----:B------:R-:W-:Y:S05]  /*0a20*/  @!P0 BRA `(.L_x_26) ;  /* 0x0000000000688947 */ /* 0x000fea0003800000 */
[-CC-:B------:R-:W-:Y:S01]  /*0a30*/  FFMA.RZ R6, R9, R11.reuse, R12.reuse ;  /* 0x0000000b09067223 */ /* 0x180fe2000000c00c */
[C---:B------:R-:W-:Y:S01]  /*0a40*/  VIADD R10, R13.reuse, 0x20 ;  /* 0x000000200d0a7836 */ /* 0x040fe20000000000 */
[C---:B------:R-:W-:Y:S02]  /*0a50*/  ISETP.NE.AND P2, PT, R13.reuse, RZ, PT ;  /* 0x000000ff0d00720c */ /* 0x040fe40003f45270 */
[----:B------:R-:W-:Y:S02]  /*0a60*/  ISETP.NE.AND P1, PT, R13, RZ, PT ;  /* 0x000000ff0d00720c */ /* 0x000fe40003f25270 */
[----:B------:R-:W-:Y:S01]  /*0a70*/  LOP3.LUT R7, R6, 0x7fffff, RZ, 0xc0, !PT ;  /* 0x007fffff06077812 */ /* 0x000fe200078ec0ff */
[CCC-:B------:R-:W-:Y:S01]  /*0a80*/  FFMA.RP R6, R9.reuse, R11.reuse, R12.reuse ;  /* 0x0000000b09067223 */ /* 0x1c0fe2000000800c */
[----:B------:R-:W-:Y:S01]  /*0a90*/  FFMA.RM R9, R9, R11, R12 ;  /* 0x0000000b09097223 */ /* 0x000fe2000000400c */
[----:B------:R-:W-:Y:S02]  /*0aa0*/  IADD3 R11, PT, PT, -R13, RZ, RZ ;  /* 0x000000ff0d0b7210 */ /* 0x000fe40007ffe1ff */
[----:B------:R-:W-:-:S02]  /*0ab0*/  LOP3.LUT R7, R7, 0x800000, RZ, 0xfc, !PT ;  /* 0x0080000007077812 */ /* 0x000fc400078efcff */
[----:B------:R-:W-:Y:S02]  /*0ac0*/  FSETP.NEU.FTZ.AND P0, PT, R6, R9, PT ;  /* 0x000000090600720b */ /* 0x000fe40003f1d000 */
[----:B------:R-:W-:Y:S02]  /*0ad0*/  SHF.L.U32 R10, R7, R10, RZ ;  /* 0x0000000a070a7219 */ /* 0x000fe400000006ff */
[----:B------:R-:W-:Y:S02]  /*0ae0*/  SEL R6, R11, RZ, P2 ;  /* 0x000000ff0b067207 */ /* 0x000fe40001000000 */
[----:B------:R-:W-:Y:S02]  /*0af0*/  ISETP.NE.AND P1, PT, R10, RZ, P1 ;  /* 0x000000ff0a00720c */ /* 0x000fe40000f25270 */
[----:B------:R-:W-:Y:S02]  /*0b00*/  SHF.R.U32.HI R6, RZ, R6, R7 ;  /* 0x00000006ff067219 */ /* 0x000fe40000011607 */
[----:B------:R-:W-:-:S02]  /*0b10*/  PLOP3.LUT P0, PT, P0, P1, PT, 0xf8, 0x8f ;  /* 0x00000000008f781c */ /* 0x000fc40000703f70 */
[----:B------:R-:W-:Y:S02]  /*0b20*/  SHF.R.U32.HI R10, RZ, 0x1, R6 ;  /* 0x00000001ff0a7819 */ /* 0x000fe40000011606 */
[----:B------:R-:W-:-:S04]  /*0b30*/  SEL R7, RZ, 0x1, !P0 ;  /* 0x00000001ff077807 */ /* 0x000fc80004000000 */
[----:B------:R-:W-:-:S04]  /*0b40*/  LOP3.LUT R7, R7, 0x1, R10, 0xf8, !PT ;  /* 0x0000000107077812 */ /* 0x000fc800078ef80a */
[----:B------:R-:W-:-:S05]  /*0b50*/  LOP3.LUT R7, R7, R6, RZ, 0xc0, !PT ;  /* 0x0000000607077212 */ /* 0x000fca00078ec0ff */
[----:B------:R-:W-:-:S05]  /*0b60*/  IMAD.IADD R7, R10, 0x1, R7 ;  /* 0x000000010a077824 */ /* 0x000fca00078e0207 */
[----:B------:R-:W-:Y:S01]  /*0b70*/  LOP3.LUT R0, R7, R0, RZ, 0xfc, !PT ;  /* 0x0000000007007212 */ /* 0x000fe200078efcff */
[----:B------:R-:W-:Y:S06]  /*0b80*/  BRA `(.L_x_26) ;  /* 0x0000000000107947 */ /* 0x000fec0003800000 */
.L_x_25:
[----:B------:R-:W-:-:S04]  /*0b90*/  LOP3.LUT R0, R0, 0x80000000, RZ, 0xc0, !PT ;  /* 0x8000000000007812 */ /* 0x000fc800078ec0ff */
[----:B------:R-:W-:Y:S01]  /*0ba0*/  LOP3.LUT R0, R0, 0x7f800000, RZ, 0xfc, !PT ;  /* 0x7f80000000007812 */ /* 0x000fe200078efcff */
[----:B------:R-:W-:Y:S06]  /*0bb0*/  BRA `(.L_x_26) ;  /* 0x0000000000047947 */ /* 0x000fec0003800000 */
.L_x_24:
[----:B------:R-:W-:-:S07]  /*0bc0*/  IMAD R0, R7, 0x800000, R0 ;  /* 0x0080000007007824 */ /* 0x000fce00078e0200 */
.L_x_26:
[----:B------:R-:W-:Y:S05]  /*0bd0*/  BSYNC.RECONVERGENT B2 ;  /* 0x0000000000027941 */ /* 0x000fea0003800200 */
.L_x_23:
[----:B------:R-:W-:Y:S05]  /*0be0*/  BRA `(.L_x_27) ;  /* 0x0000000000207947 */ /* 0x000fea0003800000 */
.L_x_22:
[----:B------:R-:W-:-:S04]  /*0bf0*/  LOP3.LUT R0, R7, 0x80000000, R0, 0x48, !PT ;  /* 0x8000000007007812 */ /* 0x000fc800078e4800 */
[----:B------:R-:W-:Y:S01]  /*0c00*/  LOP3.LUT R0, R0, 0x7f800000, RZ, 0xfc, !PT ;  /* 0x7f80000000007812 */ /* 0x000fe200078efcff */
[----:B------:R-:W-:Y:S06]  /*0c10*/  BRA `(.L_x_27) ;  /* 0x0000000000147947 */ /* 0x000fec0003800000 */
.L_x_21:
[----:B------:R-:W-:Y:S01]  /*0c20*/  LOP3.LUT R0, R7, 0x80000000, R0, 0x48, !PT ;  /* 0x8000000007007812 */ /* 0x000fe200078e4800 */
[----:B------:R-:W-:Y:S06]  /*0c30*/  BRA `(.L_x_27) ;  /* 0x00000000000c7947 */ /* 0x000fec0003800000 */
.L_x_20:
[----:B------:R-:W0:Y:S01]  /*0c40*/  MUFU.RSQ R0, -QNAN ;  /* 0xffc0000000007908 */ /* 0x000e220000001400 */
[----:B------:R-:W-:Y:S05]  /*0c50*/  BRA `(.L_x_27) ;  /* 0x0000000000047947 */ /* 0x000fea0003800000 */
.L_x_19:
[----:B------:R-:W-:-:S07]  /*0c60*/  FADD.FTZ R0, R0, -100 ;  /* 0xc2c8000000007421 */ /* 0x000fce0000010000 */
.L_x_27:
[----:B------:R-:W-:Y:S05]  /*0c70*/  BSYNC.RECONVERGENT B0 ;  /* 0x0000000000007941 */ /* 0x000fea0003800200 */
.L_x_16:
[----:B------:R-:W-:Y:S01]  /*0c80*/  MOV R6, R4 ;  /* 0x0000000400067202 */ /* 0x000fe20000000f00 */
[----:B------:R-:W-:-:S04]  /*0c90*/  IMAD.MOV.U32 R7, RZ, RZ, 0x0 ;  /* 0x00000000ff077424 */ /* 0x000fc800078e00ff */
[----:B0-----:R-:W-:Y:S05]  /*0ca0*/  RET.REL.NODEC R6 `(_Z18updateEnemyPhysicsPfS_S_S_Pbif) ;  /* 0xfffffff006d47950 */ /* 0x001fea0003c3ffff */
.L_x_28:
        /* <DEDUP_REMOVED lines=13> */
.L_x_30:


//--------------------- .nv.global.init           --------------------------
	.section	.nv.global.init,"aw",@progbits
	.align	4
.nv.global.init:
	.type		mrg32k3aM1SubSeq,@object
	.size		mrg32k3aM1SubSeq,(mrg32k3aM2SubSeq - mrg32k3aM1SubSeq)
mrg32k3aM1SubSeq:
        /*0000*/ 	.byte	0x0b, 0xcc, 0xee, 0x04, 0x73, 0x29, 0x8b, 0x6f, 0xf6, 0x53, 0x03, 0xf6, 0x23, 0xf6, 0xea, 0xda
        /* <DEDUP_REMOVED lines=125> */
	.type		mrg32k3aM2SubSeq,@object
	.size		mrg32k3aM2SubSeq,(mrg32k3aM1 - mrg32k3aM2SubSeq)
mrg32k3aM2SubSeq:
        /* <DEDUP_REMOVED lines=126> */
	.type		mrg32k3aM1,@object
	.size		mrg32k3aM1,(mrg32k3aM1Seq - mrg32k3aM1)
mrg32k3aM1:
        /* <DEDUP_REMOVED lines=144> */
	.type		mrg32k3aM1Seq,@object
	.size		mrg32k3aM1Seq,(mrg32k3aM2 - mrg32k3aM1Seq)
mrg32k3aM1Seq:
        /* <DEDUP_REMOVED lines=144> */
	.type		mrg32k3aM2,@object
	.size		mrg32k3aM2,(mrg32k3aM2Seq - mrg32k3aM2)
mrg32k3aM2:
        /* <DEDUP_REMOVED lines=144> */
	.type		mrg32k3aM2Seq,@object
	.size		mrg32k3aM2Seq,(precalc_xorwow_matrix - mrg32k3aM2Seq)
mrg32k3aM2Seq:
        /* <DEDUP_REMOVED lines=144> */
	.type		precalc_xorwow_matrix,@object
	.size		precalc_xorwow_matrix,(precalc_xorwow_offset_matrix - precalc_xorwow_matrix)
precalc_xorwow_matrix:
        /* <DEDUP_REMOVED lines=6400> */
	.type		precalc_xorwow_offset_matrix,@object
	.size		precalc_xorwow_offset_matrix,(.L_1 - precalc_xorwow_offset_matrix)
precalc_xorwow_offset_matrix:
        /* <DEDUP_REMOVED lines=6400> */
.L_1:


//--------------------- .nv.shared.reserved.0     --------------------------
	.section	.nv.shared.reserved.0,"aw",@nobits
	.weak		__nv_reservedSMEM_offset_0_alias
	.size		__nv_reservedSMEM_offset_0_alias, 0, 64
	.other		__nv_reservedSMEM_offset_0_alias,@"STO_CUDA_RESERVED_SHARED STV_DEFAULT"
__nv_reservedSMEM_offset_0_alias:
	.zero		0
	.zero		64


//--------------------- .nv.constant0._Z21updatePlayerPositionsPfP17curandStateXORWOWif --------------------------
	.section	.nv.constant0._Z21updatePlayerPositionsPfP17curandStateXORWOWif,"a",@progbits
	.sectionflags	@""
	.align	4
.nv.constant0._Z21updatePlayerPositionsPfP17curandStateXORWOWif:
	.zero		920


//--------------------- .nv.constant0._Z19initializePositionsPfS_P17curandStateXORWOWi --------------------------
	.section	.nv.constant0._Z19initializePositionsPfS_P17curandStateXORWOWi,"a",@progbits
	.sectionflags	@""
	.align	4
.nv.constant0._Z19initializePositionsPfS_P17curandStateXORWOWi:
	.zero		924


//--------------------- .nv.constant0._Z18updateEnemyPhysicsPfS_S_S_Pbif --------------------------
	.section	.nv.constant0._Z18updateEnemyPhysicsPfS_S_S_Pbif,"a",@progbits
	.sectionflags	@""
	.align	4
.nv.constant0._Z18updateEnemyPhysicsPfS_S_S_Pbif:
	.zero		944


//--------------------- SYMBOLS --------------------------

	.type		.nv.reservedSmem.offset0,@object
	.size		.nv.reservedSmem.offset0,0x4
